	.target	sm_100a

	.elftype	@"ET_EXEC"


//--------------------- .note.nv.tkinfo           --------------------------
	.section	.note.nv.tkinfo,"",@"SHT_NOTE"
	.sectionflags	@"SHF_NOTE_NV_TKINFO"
	.tkinfo
        /*0018*/ 	.word	0x00000081
        /*0030*/ 	.string	""
        /*0030*/ 	.string	"ptxas-blackwell"
        /*0030*/ 	.string	"Cuda compilation tools, release 12.9, V12.9.86"
        /*0030*/ 	.string	"Build cuda_12.9.r12.9/compiler.36037853_0"
        /*0030*/ 	.string	"-v  -suppress-debug-info  -lineinfo  -arch sm_100a "



//--------------------- .note.nv.cuver            --------------------------
	.section	.note.nv.cuver,"",@"SHT_NOTE"
	.sectionflags	@"SHF_NOTE_NV_CUVER"
        /*0018*/ 	.short	0x0001
        /*001a*/ 	.short	0x0064
        /*001c*/ 	.short	0x0001
        /*001e*/ 	.short	0x0000
        /*0020*/ 	.short	0x0001
        /*0022*/ 	.short	0x0000


//--------------------- .nv.info                  --------------------------
	.section	.nv.info,"",@"SHT_CUDA_INFO"
	.align	4


	//----- nvinfo : EIATTR_REGCOUNT
	.align		4
        /*0000*/ 	.byte	0x04, 0x2f
        /*0002*/ 	.short	(.L_4 - .L_3)
	.align		4
.L_3:
        /*0004*/ 	.word	index@(gluon_mma)
        /*0008*/ 	.word	0x0000003f


	//----- nvinfo : EIATTR_FRAME_SIZE
	.align		4
.L_4:
        /*000c*/ 	.byte	0x04, 0x11
        /*000e*/ 	.short	(.L_6 - .L_5)
	.align		4
.L_5:
        /*0010*/ 	.word	index@($__internal_2_$__cuda_sm10x_tcgen05_guardrail_trap_unallocated_columns_being_dealloced)
        /*0014*/ 	.word	0x00000000


	//----- nvinfo : EIATTR_FRAME_SIZE
	.align		4
.L_6:
        /*0018*/ 	.byte	0x04, 0x11
        /*001a*/ 	.short	(.L_8 - .L_7)
	.align		4
.L_7:
        /*001c*/ 	.word	index@($__internal_1_$__cuda_sm10x_tcgen05_guardrail_trap_phase_invalid_during_alloc)
        /*0020*/ 	.word	0x00000000


	//----- nvinfo : EIATTR_FRAME_SIZE
	.align		4
.L_8:
        /*0024*/ 	.byte	0x04, 0x11
        /*0026*/ 	.short	(.L_10 - .L_9)
	.align		4
.L_9:
        /*0028*/ 	.word	index@($__internal_0_$__cuda_sm10x_tcgen05_guardrail_trap_col_being_dealloced_not_returned_by_alloc)
        /*002c*/ 	.word	0x00000000


	//----- nvinfo : EIATTR_FRAME_SIZE
	.align		4
.L_10:
        /*0030*/ 	.byte	0x04, 0x11
        /*0032*/ 	.short	(.L_12 - .L_11)
	.align		4
.L_11:
        /*0034*/ 	.word	index@(gluon_mma)
        /*0038*/ 	.word	0x00000000


	//----- nvinfo : EIATTR_MIN_STACK_SIZE
	.align		4
.L_12:
        /*003c*/ 	.byte	0x04, 0x12
        /*003e*/ 	.short	(.L_14 - .L_13)
	.align		4
.L_13:
        /*0040*/ 	.word	index@(gluon_mma)
        /*0044*/ 	.word	0x00000000
.L_14:


//--------------------- .nv.info.gluon_mma        --------------------------
	.section	.nv.info.gluon_mma,"",@"SHT_CUDA_INFO"
	.sectionflags	@""
	.align	4


	//----- nvinfo : EIATTR_CUDA_API_VERSION
	.align		4
        /*0000*/ 	.byte	0x04, 0x37
        /*0002*/ 	.short	(.L_16 - .L_15)
.L_15:
        /*0004*/ 	.word	0x00000081


	//----- nvinfo : EIATTR_KPARAM_INFO
	.align		4
.L_16:
        /*0008*/ 	.byte	0x04, 0x17
        /*000a*/ 	.short	(.L_18 - .L_17)
.L_17:
        /*000c*/ 	.word	0x00000000
        /*0010*/ 	.short	0x0004
        /*0012*/ 	.short	0x0020
        /*0014*/ 	.byte	0x00, 0xf4, 0x21, 0x00


	//----- nvinfo : EIATTR_KPARAM_INFO
	.align		4
.L_18:
        /*0018*/ 	.byte	0x04, 0x17
        /*001a*/ 	.short	(.L_20 - .L_19)
.L_19:
        /*001c*/ 	.word	0x00000000
        /*0020*/ 	.short	0x0003
        /*0022*/ 	.short	0x0018
        /*0024*/ 	.byte	0x00, 0xf4, 0x21, 0x00


	//----- nvinfo : EIATTR_KPARAM_INFO
	.align		4
.L_20:
        /*0028*/ 	.byte	0x04, 0x17
        /*002a*/ 	.short	(.L_22 - .L_21)
.L_21:
        /*002c*/ 	.word	0x00000000
        /*0030*/ 	.short	0x0002
        /*0032*/ 	.short	0x0010
        /*0034*/ 	.byte	0x00, 0xf4, 0x21, 0x00


	//----- nvinfo : EIATTR_KPARAM_INFO
	.align		4
.L_22:
        /*0038*/ 	.byte	0x04, 0x17
        /*003a*/ 	.short	(.L_24 - .L_23)
.L_23:
        /*003c*/ 	.word	0x00000000
        /*0040*/ 	.short	0x0001
        /*0042*/ 	.short	0x0008
        /*0044*/ 	.byte	0x00, 0xf4, 0x21, 0x00


	//----- nvinfo : EIATTR_KPARAM_INFO
	.align		4
.L_24:
        /*0048*/ 	.byte	0x04, 0x17
        /*004a*/ 	.short	(.L_26 - .L_25)
.L_25:
        /*004c*/ 	.word	0x00000000
        /*0050*/ 	.short	0x0000
        /*0052*/ 	.short	0x0000
        /*0054*/ 	.byte	0x00, 0xf4, 0x21, 0x00


	//----- nvinfo : EIATTR_AT_ENTRY_FRAGMENTS
	.align		4
.L_26:
        /*0058*/ 	.byte	0x04, 0x4f
        /*005a*/ 	.short	(.L_28 - .L_27)


	//   ....[0]....
.L_27:
        /*005c*/ 	.word	0x00000004


	//----- nvinfo : EIATTR_RESERVED_SMEM_USED
	.align		4
.L_28:
        /*0060*/ 	.byte	0x01, 0x41
	.zero		2


	//----- nvinfo : EIATTR_SPARSE_MMA_MASK
	.align		4
        /*0064*/ 	.byte	0x03, 0x50
        /*0066*/ 	.short	0x0000


	//----- nvinfo : EIATTR_TCGEN05_1CTA_USED
	.align		4
        /*0068*/ 	.byte	0x01, 0x51
	.zero		2


	//----- nvinfo : EIATTR_MAXREG_COUNT
	.align		4
        /*006c*/ 	.byte	0x03, 0x1b
        /*006e*/ 	.short	0x00ff


	//----- nvinfo : EIATTR_NUM_BARRIERS
	.align		4
        /*0070*/ 	.byte	0x02, 0x4c
        /*0072*/ 	.byte	0x01
	.zero		1


	//----- nvinfo : EIATTR_INT_WARP_WIDE_INSTR_OFFSETS
	.align		4
        /*0074*/ 	.byte	0x04, 0x31
        /*0076*/ 	.short	(.L_30 - .L_29)


	//   ....[0]....
.L_29:
        /*0078*/ 	.word	0x00000c10


	//   ....[1]....
        /*007c*/ 	.word	0x00000c20


	//   ....[2]....
        /*0080*/ 	.word	0x00000f00


	//   ....[3]....
        /*0084*/ 	.word	0x00000f10


	//   ....[4]....
        /*0088*/ 	.word	0x00001ae0


	//   ....[5]....
        /*008c*/ 	.word	0x00001b30


	//----- nvinfo : EIATTR_COOP_GROUP_MASK_REGIDS
	.align		4
.L_30:
        /*0090*/ 	.byte	0x04, 0x29
        /*0092*/ 	.short	(.L_32 - .L_31)


	//   ....[0]....
.L_31:
        /*0094*/ 	.word	0xffffffff


	//   ....[1]....
        /*0098*/ 	.word	0xffffffff


	//   ....[2]....
        /*009c*/ 	.word	0xffffffff


	//   ....[3]....
        /*00a0*/ 	.word	0xffffffff


	//----- nvinfo : EIATTR_COOP_GROUP_INSTR_OFFSETS
	.align		4
.L_32:
        /*00a4*/ 	.byte	0x04, 0x28
        /*00a6*/ 	.short	(.L_34 - .L_33)


	//   ....[0]....
.L_33:
        /*00a8*/ 	.word	0x00000050


	//   ....[1]....
        /*00ac*/ 	.word	0x00000310


	//   ....[2]....
        /*00b0*/ 	.word	0x00001970


	//   ....[3]....
        /*00b4*/ 	.word	0x00001be0


	//----- nvinfo : EIATTR_VRC_CTA_INIT_COUNT
	.align		4
.L_34:
        /*00b8*/ 	.byte	0x02, 0x4a
        /*00ba*/ 	.byte	0x80
	.zero		1


	//----- nvinfo : EIATTR_MBARRIER_INSTR_OFFSETS
	.align		4
        /*00bc*/ 	.byte	0x04, 0x39
        /*00be*/ 	.short	(.L_36 - .L_35)


	//   ....[0]....
.L_35:
        /*00c0*/ 	.word	0x00000de0
        /*00c4*/ 	.word	0x000000ff
        /*00c8*/ 	.word	0x00001800
        /*00cc*/ 	.short	0x0100
        /*00ce*/ 	.byte	0x0a
	.zero		1


	//   ....[1]....
        /*00d0*/ 	.word	0x00000fa0
        /*00d4*/ 	.word	0x000000ff
        /*00d8*/ 	.word	0x00001800
        /*00dc*/ 	.short	0x010a
        /*00de*/ 	.byte	0x0a
	.zero		1


	//   ....[2]....
        /*00e0*/ 	.word	0x000010e0
        /*00e4*/ 	.word	0x000000ff
        /*00e8*/ 	.word	0x00001800
        /*00ec*/ 	.short	0x0108
        /*00ee*/ 	.byte	0x0a
	.zero		1


	//   ....[3]....
        /*00f0*/ 	.word	0x00001c00
        /*00f4*/ 	.word	0x000000ff
        /*00f8*/ 	.word	0x00001800
        /*00fc*/ 	.short	0x010a
        /*00fe*/ 	.byte	0x0a
	.zero		1


	//----- nvinfo : EIATTR_NUM_MBARRIERS
	.align		4
.L_36:
        /*0100*/ 	.byte	0x03, 0x38
        /*0102*/ 	.short	0x0001


	//----- nvinfo : EIATTR_EXIT_INSTR_OFFSETS
	.align		4
        /*0104*/ 	.byte	0x04, 0x1c
        /*0106*/ 	.short	(.L_38 - .L_37)


	//   ....[0]....
.L_37:
        /*0108*/ 	.word	0x00001bf0


	//----- nvinfo : EIATTR_REQNTID
	.align		4
.L_38:
        /*010c*/ 	.byte	0x04, 0x10
        /*010e*/ 	.short	(.L_40 - .L_39)
.L_39:
        /*0110*/ 	.word	0x00000100
        /*0114*/ 	.word	0x00000001
        /*0118*/ 	.word	0x00000001


	//----- nvinfo : EIATTR_CRS_STACK_SIZE
	.align		4
.L_40:
        /*011c*/ 	.byte	0x04, 0x1e
        /*011e*/ 	.short	(.L_42 - .L_41)
.L_41:
        /*0120*/ 	.word	0x00000000


	//----- nvinfo : EIATTR_CBANK_PARAM_SIZE
	.align		4
.L_42:
        /*0124*/ 	.byte	0x03, 0x19
        /*0126*/ 	.short	0x0028


	//----- nvinfo : EIATTR_PARAM_CBANK
	.align		4
        /*0128*/ 	.byte	0x04, 0x0a
        /*012a*/ 	.short	(.L_44 - .L_43)
	.align		4
.L_43:
        /*012c*/ 	.word	index@(.nv.constant0.gluon_mma)
        /*0130*/ 	.short	0x0380
        /*0132*/ 	.short	0x0028


	//----- nvinfo : EIATTR_SW_WAR
	.align		4
.L_44:
        /*0134*/ 	.byte	0x04, 0x36
        /*0136*/ 	.short	(.L_46 - .L_45)
.L_45:
        /*0138*/ 	.word	0x00000008
.L_46:


//--------------------- .nv.compat                --------------------------
	.section	.nv.compat,"",@"SHT_CUDA_COMPAT_INFO"
	.align	4
        /*0000*/ 	.byte	0x02, 0x02, 0x02, 0x00, 0x02, 0x05, 0x05, 0x00, 0x02, 0x03, 0x00, 0x00, 0x02, 0x06, 0x01, 0x00


//--------------------- .nv.callgraph             --------------------------
	.section	.nv.callgraph,"",@"SHT_CUDA_CALLGRAPH"
	.align	4
	.sectionentsize	8
	.align		4
        /*0000*/ 	.word	0x00000000
	.align		4
        /*0004*/ 	.word	0xffffffff
	.align		4
        /*0008*/ 	.word	0x00000000
	.align		4
        /*000c*/ 	.word	0xfffffffe
	.align		4
        /*0010*/ 	.word	0x00000000
	.align		4
        /*0014*/ 	.word	0xfffffffd
	.align		4
        /*0018*/ 	.word	0x00000000
	.align		4
        /*001c*/ 	.word	0xfffffffc


//--------------------- .text.gluon_mma           --------------------------
	.section	.text.gluon_mma,"ax",@progbits
	.align	128
        .global         gluon_mma
        .type           gluon_mma,@function
        .size           gluon_mma,(.L_x_15 - gluon_mma)
        .other          gluon_mma,@"STO_CUDA_ENTRY STV_DEFAULT"
gluon_mma:
.text.gluon_mma:
[----:B------:R-:W0:Y:S01]  /*0000*/  LDC R1, c[0x0][0x37c] ;  /* 0x0000df00ff017b82 */ /* 0x000e220000000800 */
[----:B------:R-:W1:Y:S02]  /*0010*/  S2R R48, SR_TID.X ;  /* 0x0000000000307919 */ /* 0x000e640000002100 */
[----:B-1----:R-:W-:-:S13]  /*0020*/  ISETP.GE.U32.AND P1, PT, R48, 0x20, PT ;  /* 0x000000203000780c */ /* 0x002fda0003f26070 */
[----:B------:R-:W-:Y:S05]  /*0030*/  @P1 BRA `(.L_x_0) ;  /* 0x0000000000b81947 */ /* 0x000fea0003800000 */
[----:B------:R-:W1:Y:S01]  /*0040*/  S2UR UR6, SR_CgaCtaId ;  /* 0x00000000000679c3 */ /* 0x000e620000008800 */
[----:B------:R-:W-:Y:S01]  /*0050*/  NOP ;  /* 0x0000000000007918 */ /* 0x000fe20000000000 */
[----:B------:R-:W-:Y:S02]  /*0060*/  UMOV UR4, 0x40 ;  /* 0x0000004000047882 */ /* 0x000fe40000000000 */
[----:B-1----:R-:W-:-:S09]  /*0070*/  ULEA UR4, UR6, UR4, 0x18 ;  /* 0x0000000406047291 */ /* 0x002fd2000f8ec0ff */
[----:B------:R-:W1:Y:S01]  /*0080*/  LDS.U8 R0, [UR4] ;  /* 0x00000004ff007984 */ /* 0x000e620008000000 */
[----:B------:R-:W-:Y:S02]  /*0090*/  UMOV UR4, 0x400 ;  /* 0x0000040000047882 */ /* 0x000fe40000000000 */
[----:B------:R-:W-:Y:S01]  /*00a0*/  ULEA UR4, UR6, UR4, 0x18 ;  /* 0x0000000406047291 */ /* 0x000fe2000f8ec0ff */
[----:B-1----:R-:W-:-:S13]  /*00b0*/  ISETP.NE.AND P0, PT, R0, RZ, PT ;  /* 0x000000ff0000720c */ /* 0x002fda0003f05270 */
[----:B------:R-:W-:Y:S05]  /*00c0*/  @P0 BRA `(.L_x_1) ;  /* 0x00000000007c0947 */ /* 0x000fea0003800000 */
[----:B------:R-:W-:-:S13]  /*00d0*/  ELECT P0, URZ, PT ;  /* 0x0000000000ff782f */ /* 0x000fda0003800000 */
[----:B------:R-:W-:Y:S05]  /*00e0*/  @!P0 BRA `(.L_x_2) ;  /* 0x0000000000848947 */ /* 0x000fea0003800000 */
[----:B------:R-:W-:Y:S01]  /*00f0*/  UMOV UR5, 0x2 ;  /* 0x0000000200057882 */ /* 0x000fe20000000000 */
[----:B------:R-:W-:Y:S02]  /*0100*/  IMAD.MOV.U32 R4, RZ, RZ, 0x1 ;  /* 0x00000001ff047424 */ /* 0x000fe400078e00ff */
[----:B------:R-:W-:Y:S02]  /*0110*/  IMAD.MOV.U32 R5, RZ, RZ, 0x3 ;  /* 0x00000003ff057424 */ /* 0x000fe400078e00ff */
[----:B------:R-:W-:Y:S04]  /*0120*/  DEPBAR.LE SB1, 0x36 ;  /* 0x00009d800000791a */ /* 0x000fe80000000000 */
[----:B------:R-:W1:Y:S02]  /*0130*/  UTCATOMSWS.FIND_AND_SET.ALIGN UP0, UR5, UR5 ;  /* 0x00000005000575e3 */ /* 0x000e640008000800 */
[----:B-1----:R-:W-:-:S04]  /*0140*/  PLOP3.LUT P0, PT, PT, PT, UP0, 0x80, 0x8 ;  /* 0x000000000008781c */ /* 0x002fc80003f0f008 */
[----:B------:R-:W-:-:S04]  /*0150*/  SEL R0, RZ, 0xffffffff, !P0 ;  /* 0xffffffffff007807 */ /* 0x000fc80004000000 */
[----:B------:R-:W-:Y:S01]  /*0160*/  ISETP.NE.AND P0, PT, R0, RZ, PT ;  /* 0x000000ff0000720c */ /* 0x000fe20003f05270 */
[----:B------:R-:W-:-:S12]  /*0170*/  IMAD.U32 R0, RZ, RZ, UR5 ;  /* 0x00000005ff007e24 */ /* 0x000fd8000f8e00ff */
[----:B------:R-:W-:Y:S05]  /*0180*/  @P0 BRA `(.L_x_3) ;  /* 0x0000000000240947 */ /* 0x000fea0003800000 */
.L_x_4:
[----:B------:R-:W-:Y:S05]  /*0190*/  NANOSLEEP 0x64 ;  /* 0x000000640000795d */ /* 0x000fea0003800000 */
[----:B------:R-:W-:-:S05]  /*01a0*/  UMOV UR5, 0x2 ;  /* 0x0000000200057882 */ /* 0x000fca0000000000 */
[----:B------:R-:W-:Y:S04]  /*01b0*/  DEPBAR.LE SB1, 0x36 ;  /* 0x00009d800000791a */ /* 0x000fe80000000000 */
[----:B------:R-:W1:Y:S02]  /*01c0*/  UTCATOMSWS.FIND_AND_SET.ALIGN UP0, UR5, UR5 ;  /* 0x00000005000575e3 */ /* 0x000e640008000800 */
[----:B-1----:R-:W-:-:S04]  /*01d0*/  PLOP3.LUT P0, PT, PT, PT, UP0, 0x80, 0x8 ;  /* 0x000000000008781c */ /* 0x002fc80003f0f008 */
[----:B------:R-:W-:-:S04]  /*01e0*/  SEL R0, RZ, 0xffffffff, !P0 ;  /* 0xffffffffff007807 */ /* 0x000fc80004000000 */
[----:B------:R-:W-:Y:S01]  /*01f0*/  ISETP.NE.AND P0, PT, R0, RZ, PT ;  /* 0x000000ff0000720c */ /* 0x000fe20003f05270 */
[----:B------:R-:W-:-:S12]  /*0200*/  IMAD.U32 R0, RZ, RZ, UR5 ;  /* 0x00000005ff007e24 */ /* 0x000fd8000f8e00ff */
[----:B------:R-:W-:Y:S05]  /*0210*/  @!P0 BRA `(.L_x_4) ;  /* 0xfffffffc00dc8947 */ /* 0x000fea000383ffff */
.L_x_3:
[C---:B------:R-:W-:Y:S01]  /*0220*/  VIADD R3, R0.reuse, 0x10 ;  /* 0x0000001000037836 */ /* 0x040fe20000000000 */
[----:B------:R-:W-:Y:S01]  /*0230*/  UMOV UR5, 0x50 ;  /* 0x0000005000057882 */ /* 0x000fe20000000000 */
[----:B------:R-:W-:Y:S01]  /*0240*/  SHF.L.U32 R2, R5, R0, RZ ;  /* 0x0000000005027219 */ /* 0x000fe200000006ff */
[----:B------:R-:W-:Y:S01]  /*0250*/  ULEA UR5, UR6, UR5, 0x18 ;  /* 0x0000000506057291 */ /* 0x000fe2000f8ec0ff */
[----:B------:R-:W-:Y:S01]  /*0260*/  IMAD.SHL.U32 R0, R0, 0x20, RZ ;  /* 0x0000002000007824 */ /* 0x000fe200078e00ff */
[----:B------:R-:W-:-:S04]  /*0270*/  SHF.L.U32 R3, R4, R3, RZ ;  /* 0x0000000304037219 */ /* 0x000fc800000006ff */
[----:B------:R-:W-:-:S05]  /*0280*/  LOP3.LUT R2, R3, R2, RZ, 0xfc, !PT ;  /* 0x0000000203027212 */ /* 0x000fca00078efcff */
[----:B------:R1:W-:Y:S04]  /*0290*/  ATOMS.OR RZ, [UR5], R2 ;  /* 0x00000002ffff798c */ /* 0x0003e8000b000005 */
[----:B------:R1:W-:Y:S01]  /*02a0*/  STS [UR4], R0 ;  /* 0x00000000ff007988 */ /* 0x0003e20008000804 */
[----:B------:R-:W-:Y:S05]  /*02b0*/  BRA `(.L_x_2) ;  /* 0x0000000000107947 */ /* 0x000fea0003800000 */
.L_x_1:
[----:B------:R-:W-:Y:S01]  /*02c0*/  IMAD.MOV.U32 R0, RZ, RZ, -0x1 ;  /* 0xffffffffff007424 */ /* 0x000fe200078e00ff */
[----:B------:R-:W-:-:S04]  /*02d0*/  MOV R2, 0x300 ;  /* 0x0000030000027802 */ /* 0x000fc80000000f00 */
[----:B------:R1:W-:Y:S03]  /*02e0*/  STS [UR4], R0 ;  /* 0x00000000ff007988 */ /* 0x0003e60008000804 */
[----:B01----:R-:W-:Y:S05]  /*02f0*/  CALL.REL.NOINC `($__internal_1_$__cuda_sm10x_tcgen05_guardrail_trap_phase_invalid_during_alloc) ;  /* 0x0000001800587944 */ /* 0x003fea0003c00000 */
.L_x_2:
[----:B------:R-:W-:Y:S05]  /*0300*/  WARPSYNC.ALL ;  /* 0x0000000000007948 */ /* 0x000fea0003800000 */
[----:B------:R-:W-:Y:S01]  /*0310*/  NOP ;  /* 0x0000000000007918 */ /* 0x000fe20000000000 */
.L_x_0:
[----:B------:R-:W2:Y:S08]  /*0320*/  S2UR UR9, SR_CgaCtaId ;  /* 0x00000000000979c3 */ /* 0x000eb00000008800 */
[----:B------:R-:W-:Y:S01]  /*0330*/  BAR.SYNC.DEFER_BLOCKING 0x0 ;  /* 0x0000000000007b1d */ /* 0x000fe20000010000 */
[----:B------:R-:W-:Y:S02]  /*0340*/  SHF.R.U32.HI R47, RZ, 0x5, R48 ;  /* 0x00000005ff2f7819 */ /* 0x000fe40000011630 */
[----:B------:R-:W-:-:S02]  /*0350*/  LOP3.LUT R34, R48, 0xf, RZ, 0xc0, !PT ;  /* 0x0000000f30227812 */ /* 0x000fc400078ec0ff */
[----:B------:R-:W-:Y:S01]  /*0360*/  SGXT.U32 R47, R47, 0x3 ;  /* 0x000000032f2f781a */ /* 0x000fe20000000000 */
[----:B------:R-:W-:Y:S02]  /*0370*/  UMOV UR4, 0x400 ;  /* 0x0000040000047882 */ /* 0x000fe40000000000 */
[----:B------:R-:W3:Y:S01]  /*0380*/  LDC.64 R10, c[0x0][0x380] ;  /* 0x0000e000ff0a7b82 */ /* 0x000ee20000000a00 */
[----:B------:R-:W4:Y:S01]  /*0390*/  LDCU.64 UR12, c[0x0][0x358] ;  /* 0x00006b00ff0c77ac */ /* 0x000f220008000a00 */
[C---:B------:R-:W-:Y:S02]  /*03a0*/  LOP3.LUT R50, R47.reuse, 0x8, RZ, 0xfc, !PT ;  /* 0x000000082f327812 */ /* 0x040fe400078efcff */
[C---:B------:R-:W-:Y:S02]  /*03b0*/  LOP3.LUT R37, R47.reuse, 0x28, RZ, 0xfc, !PT ;  /* 0x000000282f257812 */ /* 0x040fe400078efcff */
[C---:B------:R-:W-:Y:S01]  /*03c0*/  LOP3.LUT R39, R47.reuse, 0x38, RZ, 0xfc, !PT ;  /* 0x000000382f277812 */ /* 0x040fe200078efcff */
[----:B------:R-:W-:Y:S01]  /*03d0*/  IMAD.SHL.U32 R4, R50, 0x10, RZ ;  /* 0x0000001032047824 */ /* 0x000fe200078e00ff */
[----:B------:R-:W-:Y:S01]  /*03e0*/  LOP3.LUT R42, R47, 0x50, RZ, 0xfc, !PT ;  /* 0x000000502f2a7812 */ /* 0x000fe200078efcff */
[----:B------:R-:W-:Y:S01]  /*03f0*/  IMAD.SHL.U32 R28, R37, 0x10, RZ ;  /* 0x00000010251c7824 */ /* 0x000fe200078e00ff */
[----:B------:R-:W-:Y:S01]  /*0400*/  LOP3.LUT R44, R47, 0x60, RZ, 0xfc, !PT ;  /* 0x000000602f2c7812 */ /* 0x000fe200078efcff */
[----:B------:R-:W-:Y:S01]  /*0410*/  IMAD.SHL.U32 R7, R39, 0x10, RZ ;  /* 0x0000001027077824 */ /* 0x000fe200078e00ff */
[----:B------:R-:W-:Y:S01]  /*0420*/  LOP3.LUT R49, R48, 0xe0, RZ, 0xc0, !PT ;  /* 0x000000e030317812 */ /* 0x000fe200078ec0ff */
[----:B------:R-:W-:Y:S01]  /*0430*/  IMAD.SHL.U32 R5, R42, 0x10, RZ ;  /* 0x000000102a057824 */ /* 0x000fe200078e00ff */
[C---:B------:R-:W-:Y:S01]  /*0440*/  LOP3.LUT R3, R47.reuse, 0x18, RZ, 0xfc, !PT ;  /* 0x000000182f037812 */ /* 0x040fe200078efcff */
[----:B------:R-:W-:Y:S01]  /*0450*/  IMAD.SHL.U32 R52, R44, 0x10, RZ ;  /* 0x000000102c347824 */ /* 0x000fe200078e00ff */
[----:B--2---:R-:W-:Y:S01]  /*0460*/  ULEA UR10, UR9, UR4, 0x18 ;  /* 0x00000004090a7291 */ /* 0x004fe2000f8ec0ff */
[----:B------:R-:W-:-:S02]  /*0470*/  LOP3.LUT R36, R47, 0x20, RZ, 0xfc, !PT ;  /* 0x000000202f247812 */ /* 0x000fc400078efcff */
[----:B------:R-:W-:Y:S01]  /*0480*/  LOP3.LUT R38, R47, 0x30, RZ, 0xfc, !PT ;  /* 0x000000302f267812 */ /* 0x000fe200078efcff */
[----:B------:R-:W-:Y:S01]  /*0490*/  IMAD.SHL.U32 R24, R3, 0x10, RZ ;  /* 0x0000001003187824 */ /* 0x000fe200078e00ff */
[C---:B------:R-:W-:Y:S01]  /*04a0*/  LOP3.LUT R41, R47.reuse, 0x48, RZ, 0xfc, !PT ;  /* 0x000000482f297812 */ /* 0x040fe200078efcff */
[----:B------:R-:W-:Y:S01]  /*04b0*/  IMAD.SHL.U32 R26, R36, 0x10, RZ ;  /* 0x00000010241a7824 */ /* 0x000fe200078e00ff */
[----:B-1----:R-:W-:Y:S01]  /*04c0*/  LOP3.LUT R2, R47, 0x10, RZ, 0xfc, !PT ;  /* 0x000000102f027812 */ /* 0x002fe200078efcff */
[----:B------:R-:W-:Y:S01]  /*04d0*/  IMAD.SHL.U32 R30, R38, 0x10, RZ ;  /* 0x00000010261e7824 */ /* 0x000fe200078e00ff */
[----:B------:R-:W1:Y:S01]  /*04e0*/  LDS R53, [UR10] ;  /* 0x0000000aff357984 */ /* 0x000e620008000800 */
[-C--:B---3--:R-:W-:Y:S01]  /*04f0*/  LEA R12, P3, R50, R10.reuse, 0x5 ;  /* 0x0000000a320c7211 */ /* 0x088fe200078628ff */
[----:B------:R-:W-:Y:S01]  /*0500*/  IMAD.SHL.U32 R8, R41, 0x10, RZ ;  /* 0x0000001029087824 */ /* 0x000fe200078e00ff */
[----:B------:R-:W-:Y:S01]  /*0510*/  LEA R18, P5, R37, R10, 0x5 ;  /* 0x0000000a25127211 */ /* 0x000fe200078a28ff */
[----:B------:R-:W-:Y:S01]  /*0520*/  IMAD.SHL.U32 R6, R2, 0x10, RZ ;  /* 0x0000001002067824 */ /* 0x000fe200078e00ff */
[----:B------:R-:W-:-:S02]  /*0530*/  LEA.HI.X R13, R4, R11, RZ, 0x1, P3 ;  /* 0x0000000b040d7211 */ /* 0x000fc400018f0cff */
[-C--:B------:R-:W-:Y:S02]  /*0540*/  LEA R22, P3, R39, R10.reuse, 0x5 ;  /* 0x0000000a27167211 */ /* 0x080fe400078628ff */
[-C--:B------:R-:W-:Y:S01]  /*0550*/  LEA.HI.X R19, R28, R11.reuse, RZ, 0x1, P5 ;  /* 0x0000000b1c137211 */ /* 0x080fe200028f0cff */
[----:B------:R-:W-:Y:S01]  /*0560*/  IMAD.WIDE.U32 R12, R34, 0x2, R12 ;  /* 0x00000002220c7825 */ /* 0x000fe200078e000c */
[-C--:B------:R-:W-:Y:S02]  /*0570*/  LEA R28, P5, R42, R10.reuse, 0x5 ;  /* 0x0000000a2a1c7211 */ /* 0x080fe400078a28ff */
[-C--:B------:R-:W-:Y:S02]  /*0580*/  LEA.HI.X R23, R7, R11.reuse, RZ, 0x1, P3 ;  /* 0x0000000b07177211 */ /* 0x080fe400018f0cff */
[----:B------:R-:W-:Y:S02]  /*0590*/  LEA R4, P3, R44, R10, 0x5 ;  /* 0x0000000a2c047211 */ /* 0x000fe400078628ff */
[----:B------:R-:W-:-:S02]  /*05a0*/  LEA.HI.X R29, R5, R11, RZ, 0x1, P5 ;  /* 0x0000000b051d7211 */ /* 0x000fc400028f0cff */
[-C--:B------:R-:W-:Y:S01]  /*05b0*/  LEA.HI.X R5, R52, R11.reuse, RZ, 0x1, P3 ;  /* 0x0000000b34057211 */ /* 0x080fe200018f0cff */
[----:B------:R-:W-:Y:S01]  /*05c0*/  BAR.SYNC.DEFER_BLOCKING 0x0 ;  /* 0x0000000000007b1d */ /* 0x000fe20000010000 */
[-C--:B------:R-:W-:Y:S02]  /*05d0*/  IADD3 R54, P0, PT, R49, R10.reuse, RZ ;  /* 0x0000000a31367210 */ /* 0x080fe40007f1e0ff */
[-C--:B------:R-:W-:Y:S02]  /*05e0*/  LEA R14, P2, R3, R10.reuse, 0x5 ;  /* 0x0000000a030e7211 */ /* 0x080fe400078428ff */
[----:B------:R-:W-:Y:S01]  /*05f0*/  LOP3.LUT R40, R47, 0x40, RZ, 0xfc, !PT ;  /* 0x000000402f287812 */ /* 0x000fe200078efcff */
[----:B------:R-:W-:Y:S01]  /*0600*/  IMAD.X R55, RZ, RZ, R11, P0 ;  /* 0x000000ffff377224 */ /* 0x000fe200000e060b */
[-C--:B------:R-:W-:Y:S02]  /*0610*/  LEA R16, P0, R36, R10.reuse, 0x5 ;  /* 0x0000000a24107211 */ /* 0x080fe400078028ff */
[----:B------:R-:W-:Y:S01]  /*0620*/  LEA R20, P4, R38, R10, 0x5 ;  /* 0x0000000a26147211 */ /* 0x000fe200078828ff */
[----:B------:R-:W-:Y:S01]  /*0630*/  IMAD.SHL.U32 R9, R40, 0x10, RZ ;  /* 0x0000001028097824 */ /* 0x000fe200078e00ff */
[----:B------:R-:W-:-:S02]  /*0640*/  LEA.HI.X R15, R24, R11, RZ, 0x1, P2 ;  /* 0x0000000b180f7211 */ /* 0x000fc400010f0cff */
[C---:B------:R-:W-:Y:S02]  /*0650*/  LOP3.LUT R46, R47.reuse, 0x70, RZ, 0xfc, !PT ;  /* 0x000000702f2e7812 */ /* 0x040fe400078efcff */
[C---:B------:R-:W-:Y:S02]  /*0660*/  LOP3.LUT R43, R47.reuse, 0x58, RZ, 0xfc, !PT ;  /* 0x000000582f2b7812 */ /* 0x040fe400078efcff */
[----:B------:R-:W-:Y:S02]  /*0670*/  LOP3.LUT R45, R47, 0x68, RZ, 0xfc, !PT ;  /* 0x000000682f2d7812 */ /* 0x000fe400078efcff */
[-C--:B------:R-:W-:Y:S01]  /*0680*/  LEA R32, P6, R2, R10.reuse, 0x5 ;  /* 0x0000000a02207211 */ /* 0x080fe200078c28ff */
[----:B------:R-:W-:Y:S01]  /*0690*/  IMAD.WIDE.U32 R22, R34, 0x2, R22 ;  /* 0x0000000222167825 */ /* 0x000fe200078e0016 */
[-C--:B------:R-:W-:Y:S02]  /*06a0*/  LEA.HI.X R17, R26, R11.reuse, RZ, 0x1, P0 ;  /* 0x0000000b1a117211 */ /* 0x080fe400000f0cff */
[-C--:B------:R-:W-:Y:S01]  /*06b0*/  LEA.HI.X R21, R30, R11.reuse, RZ, 0x1, P4 ;  /* 0x0000000b1e157211 */ /* 0x080fe200020f0cff */
[----:B----4-:R2:W5:Y:S01]  /*06c0*/  LDG.E.U16 R52, desc[UR12][R12.64] ;  /* 0x0000000c0c347981 */ /* 0x010562000c1e1500 */
[-C--:B------:R-:W-:Y:S01]  /*06d0*/  LEA R26, P0, R41, R10.reuse, 0x5 ;  /* 0x0000000a291a7211 */ /* 0x080fe200078028ff */
[----:B------:R-:W-:Y:S01]  /*06e0*/  IMAD.WIDE.U32 R14, R34, 0x2, R14 ;  /* 0x00000002220e7825 */ /* 0x000fe200078e000e */
[-C--:B------:R-:W-:Y:S01]  /*06f0*/  LEA R24, P2, R40, R10.reuse, 0x5 ;  /* 0x0000000a28187211 */ /* 0x080fe200078428ff */
[----:B------:R3:W5:Y:S01]  /*0700*/  LDG.E.U16 R22, desc[UR12][R22.64] ;  /* 0x0000000c16167981 */ /* 0x000762000c1e1500 */
[-C--:B------:R-:W-:Y:S01]  /*0710*/  LEA.HI.X R27, R8, R11.reuse, RZ, 0x1, P0 ;  /* 0x0000000b081b7211 */ /* 0x080fe200000f0cff */
[----:B------:R-:W-:Y:S01]  /*0720*/  IMAD.SHL.U32 R58, R46, 0x10, RZ ;  /* 0x000000102e3a7824 */ /* 0x000fe200078e00ff */
[-C--:B------:R-:W-:Y:S01]  /*0730*/  LEA.HI.X R33, R6, R11.reuse, RZ, 0x1, P6 ;  /* 0x0000000b06217211 */ /* 0x080fe200030f0cff */
[----:B------:R-:W-:Y:S01]  /*0740*/  IMAD.WIDE.U32 R20, R34, 0x2, R20 ;  /* 0x0000000222147825 */ /* 0x000fe200078e0014 */
[-C--:B------:R-:W-:Y:S01]  /*0750*/  LEA.HI.X R25, R9, R11.reuse, RZ, 0x1, P2 ;  /* 0x0000000b09197211 */ /* 0x080fe200010f0cff */
[----:B--2---:R-:W2:Y:S01]  /*0760*/  LDC.64 R12, c[0x0][0x388] ;  /* 0x0000e200ff0c7b82 */ /* 0x004ea20000000a00 */
[-C--:B------:R-:W-:Y:S01]  /*0770*/  LEA R8, P0, R46, R10.reuse, 0x5 ;  /* 0x0000000a2e087211 */ /* 0x080fe200078028ff */
[----:B------:R-:W-:Y:S01]  /*0780*/  IMAD.SHL.U32 R0, R43, 0x10, RZ ;  /* 0x000000102b007824 */ /* 0x000fe200078e00ff */
[----:B------:R-:W-:Y:S01]  /*0790*/  LOP3.LUT R47, R47, 0x78, RZ, 0xfc, !PT ;  /* 0x000000782f2f7812 */ /* 0x000fe200078efcff */
[----:B------:R-:W-:Y:S01]  /*07a0*/  IMAD.SHL.U32 R56, R45, 0x10, RZ ;  /* 0x000000102d387824 */ /* 0x000fe200078e00ff */
[-C--:B------:R-:W-:Y:S01]  /*07b0*/  LEA R30, P4, R43, R10.reuse, 0x5 ;  /* 0x0000000a2b1e7211 */ /* 0x080fe200078828ff */
[----:B------:R-:W5:Y:S01]  /*07c0*/  LDG.E.U16 R14, desc[UR12][R14.64] ;  /* 0x0000000c0e0e7981 */ /* 0x000f62000c1e1500 */
[----:B------:R-:W-:Y:S01]  /*07d0*/  LEA R6, P2, R45, R10, 0x5 ;  /* 0x0000000a2d067211 */ /* 0x000fe200078428ff */
[----:B------:R-:W-:Y:S01]  /*07e0*/  IMAD.SHL.U32 R60, R47, 0x10, RZ ;  /* 0x000000102f3c7824 */ /* 0x000fe200078e00ff */
[----:B------:R-:W-:-:S02]  /*07f0*/  LEA.HI.X R9, R58, R11, RZ, 0x1, P0 ;  /* 0x0000000b3a097211 */ /* 0x000fc400000f0cff */
[----:B------:R-:W-:Y:S01]  /*0800*/  LOP3.LUT R51, R48, 0x1f, RZ, 0xc0, !PT ;  /* 0x0000001f30337812 */ /* 0x000fe200078ec0ff */
[----:B------:R-:W-:Y:S01]  /*0810*/  IMAD.WIDE.U32 R18, R34, 0x2, R18 ;  /* 0x0000000222127825 */ /* 0x000fe200078e0012 */
[-C--:B------:R-:W-:Y:S02]  /*0820*/  LEA.HI.X R31, R0, R11.reuse, RZ, 0x1, P4 ;  /* 0x0000000b001f7211 */ /* 0x080fe400020f0cff */
[-C--:B------:R-:W-:Y:S01]  /*0830*/  LEA.HI.X R7, R56, R11.reuse, RZ, 0x1, P2 ;  /* 0x0000000b38077211 */ /* 0x080fe200010f0cff */
[----:B------:R2:W5:Y:S01]  /*0840*/  LDG.E.U16 R15, desc[UR12][R20.64] ;  /* 0x0000000c140f7981 */ /* 0x000562000c1e1500 */
[----:B------:R-:W-:Y:S01]  /*0850*/  IMAD.SHL.U32 R0, R49, 0x2, RZ ;  /* 0x0000000231007824 */ /* 0x000fe200078e00ff */
[----:B------:R-:W-:Y:S01]  /*0860*/  LEA R10, P5, R47, R10, 0x5 ;  /* 0x0000000a2f0a7211 */ /* 0x000fe200078a28ff */
[----:B------:R-:W-:Y:S01]  /*0870*/  IMAD.WIDE.U32 R24, R34, 0x2, R24 ;  /* 0x0000000222187825 */ /* 0x000fe200078e0018 */
[----:B---3--:R-:W-:Y:S01]  /*0880*/  SHF.R.U32.HI R23, RZ, 0x5, R48 ;  /* 0x00000005ff177819 */ /* 0x008fe20000011630 */
[----:B------:R-:W5:Y:S01]  /*0890*/  LDG.E.U16 R18, desc[UR12][R18.64] ;  /* 0x0000000c12127981 */ /* 0x000f62000c1e1500 */
[----:B------:R-:W-:Y:S01]  /*08a0*/  LEA.HI.X R11, R60, R11, RZ, 0x1, P5 ;  /* 0x0000000b3c0b7211 */ /* 0x000fe200028f0cff */
[----:B------:R-:W-:Y:S01]  /*08b0*/  IMAD.WIDE.U32 R4, R34, 0x2, R4 ;  /* 0x0000000222047825 */ /* 0x000fe200078e0004 */
[----:B--2---:R-:W-:-:S03]  /*08c0*/  LEA R20, P0, R49, R12, 0x2 ;  /* 0x0000000c31147211 */ /* 0x004fc600078010ff */
[----:B------:R-:W-:Y:S01]  /*08d0*/  IMAD.WIDE.U32 R8, R34, 0x2, R8 ;  /* 0x0000000222087825 */ /* 0x000fe200078e0008 */
[C---:B------:R-:W-:Y:S01]  /*08e0*/  LEA R12, P2, R50.reuse, R12, 0x7 ;  /* 0x0000000c320c7211 */ /* 0x040fe200078438ff */
[----:B------:R2:W5:Y:S02]  /*08f0*/  LDG.E.U16 R24, desc[UR12][R24.64] ;  /* 0x0000000c18187981 */ /* 0x000564000c1e1500 */
[----:B------:R-:W-:Y:S01]  /*0900*/  IMAD.SHL.U32 R50, R50, 0x40, RZ ;  /* 0x0000004032327824 */ /* 0x000fe200078e00ff */
[-C--:B------:R-:W-:Y:S01]  /*0910*/  LEA.HI.X R21, R0, R13.reuse, RZ, 0x1, P0 ;  /* 0x0000000d00157211 */ /* 0x080fe200000f0cff */
[----:B------:R-:W-:Y:S01]  /*0920*/  IMAD.WIDE.U32 R16, R34, 0x2, R16 ;  /* 0x0000000222107825 */ /* 0x000fe200078e0010 */
[----:B------:R-:W-:Y:S01]  /*0930*/  R2UR UR8, R23 ;  /* 0x00000000170872ca */ /* 0x000fe200000e0000 */
[----:B------:R3:W5:Y:S01]  /*0940*/  LDG.E.U16 R8, desc[UR12][R8.64] ;  /* 0x0000000c08087981 */ /* 0x000762000c1e1500 */
[----:B------:R-:W-:Y:S01]  /*0950*/  LEA.HI.X R13, R50, R13, RZ, 0x1, P2 ;  /* 0x0000000d320d7211 */ /* 0x000fe200010f0cff */
[----:B------:R-:W-:Y:S01]  /*0960*/  IMAD.WIDE.U32 R6, R34, 0x2, R6 ;  /* 0x0000000222067825 */ /* 0x000fe200078e0006 */
[----:B------:R-:W-:Y:S01]  /*0970*/  LOP3.LUT R23, R48, 0x60, RZ, 0xc0, !PT ;  /* 0x0000006030177812 */ /* 0x000fe200078ec0ff */
[----:B------:R4:W5:Y:S01]  /*0980*/  LDG.E.U16 R16, desc[UR12][R16.64] ;  /* 0x0000000c10107981 */ /* 0x000962000c1e1500 */
[----:B--2---:R-:W-:Y:S01]  /*0990*/  SHF.R.S32.HI R25, RZ, 0x7, R48 ;  /* 0x00000007ff197819 */ /* 0x004fe20000011430 */
[C---:B------:R-:W-:Y:S01]  /*09a0*/  IMAD.WIDE.U32 R32, R34.reuse, 0x2, R32 ;  /* 0x0000000222207825 */ /* 0x040fe200078e0020 */
[----:B-1----:R-:W-:Y:S01]  /*09b0*/  R2UR UR11, R53 ;  /* 0x00000000350b72ca */ /* 0x002fe200000e0000 */
[----:B------:R4:W5:Y:S02]  /*09c0*/  LDG.E.U16 R4, desc[UR12][R4.64] ;  /* 0x0000000c04047981 */ /* 0x000964000c1e1500 */
[----:B------:R-:W-:-:S04]  /*09d0*/  IMAD.WIDE.U32 R26, R34, 0x2, R26 ;  /* 0x00000002221a7825 */ /* 0x000fc800078e001a */
[C---:B------:R-:W-:Y:S01]  /*09e0*/  IMAD.WIDE.U32 R28, R34.reuse, 0x2, R28 ;  /* 0x00000002221c7825 */ /* 0x040fe200078e001c */
[----:B------:R4:W5:Y:S03]  /*09f0*/  LDG.E.U16 R6, desc[UR12][R6.64] ;  /* 0x0000000c06067981 */ /* 0x000966000c1e1500 */
[----:B------:R-:W-:-:S04]  /*0a00*/  IMAD.WIDE.U32 R30, R34, 0x2, R30 ;  /* 0x00000002221e7825 */ /* 0x000fc800078e001e */
[----:B------:R-:W-:-:S04]  /*0a10*/  IMAD.WIDE.U32 R10, R34, 0x2, R10 ;  /* 0x00000002220a7825 */ /* 0x000fc800078e000a */
[----:B------:R-:W-:-:S04]  /*0a20*/  IMAD.WIDE.U32 R54, R34, 0x2, R54 ;  /* 0x0000000222367825 */ /* 0x000fc800078e0036 */
[----:B------:R-:W-:-:S04]  /*0a30*/  IMAD.WIDE.U32 R20, R51, 0x2, R20 ;  /* 0x0000000233147825 */ /* 0x000fc800078e0014 */
[----:B------:R-:W-:Y:S01]  /*0a40*/  IMAD.WIDE.U32 R12, R51, 0x2, R12 ;  /* 0x00000002330c7825 */ /* 0x000fe200078e000c */
[----:B---3--:R-:W-:Y:S01]  /*0a50*/  SGXT R9, R25, 0x1 ;  /* 0x000000011909781a */ /* 0x008fe20000000200 */
[----:B------:R4:W5:Y:S02]  /*0a60*/  LDG.E.U16 R35, desc[UR12][R54.64] ;  /* 0x0000000c36237981 */ /* 0x000964000c1e1500 */
[----:B------:R-:W-:Y:S02]  /*0a70*/  IMAD R34, R34, 0x2, R23 ;  /* 0x0000000222227824 */ /* 0x000fe400078e0217 */
[----:B------:R4:W5:Y:S04]  /*0a80*/  LDG.E.U16 R32, desc[UR12][R32.64] ;  /* 0x0000000c20207981 */ /* 0x000968000c1e1500 */
[----:B------:R4:W5:Y:S01]  /*0a90*/  LDG.E.U16 R26, desc[UR12][R26.64] ;  /* 0x0000000c1a1a7981 */ /* 0x000962000c1e1500 */
[----:B------:R-:W-:-:S03]  /*0aa0*/  LOP3.LUT R9, R34, 0x90, R9, 0x78, !PT ;  /* 0x0000009022097812 */ /* 0x000fc600078e7809 */
[----:B------:R4:W5:Y:S04]  /*0ab0*/  LDG.E.U16 R28, desc[UR12][R28.64] ;  /* 0x0000000c1c1c7981 */ /* 0x000968000c1e1500 */
[----:B------:R4:W5:Y:S04]  /*0ac0*/  LDG.E.U16 R30, desc[UR12][R30.64] ;  /* 0x0000000c1e1e7981 */ /* 0x000968000c1e1500 */
[----:B------:R4:W5:Y:S04]  /*0ad0*/  LDG.E.U16 R10, desc[UR12][R10.64] ;  /* 0x0000000c0a0a7981 */ /* 0x000968000c1e1500 */
[----:B------:R4:W5:Y:S04]  /*0ae0*/  LDG.E.U16 R17, desc[UR12][R20.64] ;  /* 0x0000000c14117981 */ /* 0x000968000c1e1500 */
[----:B------:R4:W5:Y:S04]  /*0af0*/  LDG.E.U16 R5, desc[UR12][R20.64+0x40] ;  /* 0x0000400c14057981 */ /* 0x000968000c1e1500 */
[----:B------:R4:W5:Y:S04]  /*0b00*/  LDG.E.U16 R7, desc[UR12][R12.64] ;  /* 0x0000000c0c077981 */ /* 0x000968000c1e1500 */
[----:B------:R4:W5:Y:S01]  /*0b10*/  LDG.E.U16 R19, desc[UR12][R12.64+0x40] ;  /* 0x0000400c0c137981 */ /* 0x000962000c1e1500 */
[----:B------:R-:W-:Y:S05]  /*0b20*/  @P1 BRA `(.L_x_5) ;  /* 0x0000000000181947 */ /* 0x000fea0003800000 */
[----:B------:R-:W-:Y:S01]  /*0b30*/  ELECT P0, URZ, PT ;  /* 0x0000000000ff782f */ /* 0x000fe20003800000 */
[----:B----4-:R-:W-:Y:S01]  /*0b40*/  IMAD.MOV.U32 R11, RZ, RZ, 0x1 ;  /* 0x00000001ff0b7424 */ /* 0x010fe200078e00ff */
[----:B------:R-:W-:Y:S01]  /*0b50*/  UMOV UR4, 0x40 ;  /* 0x0000004000047882 */ /* 0x000fe20000000000 */
[----:B------:R-:W-:Y:S01]  /*0b60*/  UVIRTCOUNT.DEALLOC.SMPOOL 0x80 ;  /* 0x000000800000784c */ /* 0x000fe20000000000 */
[----:B------:R-:W-:-:S09]  /*0b70*/  ULEA UR4, UR9, UR4, 0x18 ;  /* 0x0000000409047291 */ /* 0x000fd2000f8ec0ff */
[----:B------:R1:W-:Y:S03]  /*0b80*/  @P0 STS.U8 [UR4], R11 ;  /* 0x0000000bff000988 */ /* 0x0003e60008000004 */
.L_x_5:
[----:B------:R-:W-:Y:S01]  /*0b90*/  LOP3.LUT P2, RZ, R48, 0xff, RZ, 0xc0, !PT ;  /* 0x000000ff30ff7812 */ /* 0x000fe2000784c0ff */
[----:B-1--4-:R-:W-:Y:S01]  /*0ba0*/  IMAD R11, R49, 0x2, R51 ;  /* 0x00000002310b7824 */ /* 0x012fe200078e0233 */
[----:B-----5:R1:W-:Y:S01]  /*0bb0*/  STS.U16 [R9+UR10+0x100], R52 ;  /* 0x0001003409007988 */ /* 0x0203e2000800040a */
[----:B------:R-:W-:Y:S02]  /*0bc0*/  UMOV UR4, 0x1 ;  /* 0x0000000100047882 */ /* 0x000fe40000000000 */
[----:B------:R-:W-:Y:S01]  /*0bd0*/  IMAD.SHL.U32 R11, R11, 0x2, RZ ;  /* 0x000000020b0b7824 */ /* 0x000fe200078e00ff */
[----:B------:R2:W-:Y:S04]  /*0be0*/  STS.U16 [R9+UR10+0x300], R14 ;  /* 0x0003000e09007988 */ /* 0x0005e8000800040a */
[----:B------:R-:W-:Y:S01]  /*0bf0*/  STS.U16 [R9+UR10+0x200], R32 ;  /* 0x0002002009007988 */ /* 0x000fe2000800040a */
[----:B-1----:R-:W-:-:S02]  /*0c00*/  SHF.R.U32.HI R52, RZ, 0x1, R49 ;  /* 0x00000001ff347819 */ /* 0x002fc40000011631 */
[----:B------:R-:W-:Y:S01]  /*0c10*/  VOTEU.ALL UP0, P2 ;  /* 0x0000000000ff7886 */ /* 0x000fe20001000000 */
[----:B------:R-:W-:Y:S01]  /*0c20*/  VOTEU.ALL UP1, P2 ;  /* 0x0000000000ff7886 */ /* 0x000fe20001020000 */
[----:B------:R-:W-:Y:S01]  /*0c30*/  STS.U16 [R9+UR10+0x400], R16 ;  /* 0x0004001009007988 */ /* 0x000fe2000800040a */
[----:B------:R-:W-:Y:S02]  /*0c40*/  LOP3.LUT R12, R11, R52, RZ, 0x3c, !PT ;  /* 0x000000340b0c7212 */ /* 0x000fe400078e3cff */
[----:B------:R-:W-:-:S04]  /*0c50*/  @!UP0 UIADD3 UR4, UPT, UPT, -UR4, 0x100000, URZ ;  /* 0x0010000004048890 */ /* 0x000fc8000fffe1ff */
[----:B------:R-:W-:Y:S02]  /*0c60*/  @!UP0 USHF.L.U32 UR5, UR4, 0xb, URZ ;  /* 0x0000000b04058899 */ /* 0x000fe400080006ff */
[----:B------:R-:W-:Y:S01]  /*0c70*/  @!UP0 USHF.L.U32 UR4, UR4, 0x1, URZ ;  /* 0x0000000104048899 */ /* 0x000fe200080006ff */
[----:B------:R-:W-:Y:S01]  /*0c80*/  STS.U16 [R9+UR10+0x500], R18 ;  /* 0x0005001209007988 */ /* 0x000fe2000800040a */
[----:B--2---:R-:W-:Y:S01]  /*0c90*/  LOP3.LUT R14, R12, 0x40, RZ, 0x3c, !PT ;  /* 0x000000400c0e7812 */ /* 0x004fe200078e3cff */
[----:B------:R-:W-:Y:S02]  /*0ca0*/  UISETP.NE.U32.AND UP0, UPT, UR8, URZ, UPT ;  /* 0x000000ff0800728c */ /* 0x000fe4000bf05070 */
[----:B------:R-:W-:Y:S04]  /*0cb0*/  STS.U16 [R9+UR10+0x600], R15 ;  /* 0x0006000f09007988 */ /* 0x000fe8000800040a */
[----:B------:R-:W-:Y:S04]  /*0cc0*/  STS.U16 [R9+UR10+0x700], R22 ;  /* 0x0007001609007988 */ /* 0x000fe8000800040a */
[----:B------:R-:W-:Y:S04]  /*0cd0*/  STS.U16 [R9+UR10+0x800], R24 ;  /* 0x0008001809007988 */ /* 0x000fe8000800040a */
[----:B------:R-:W-:Y:S04]  /*0ce0*/  STS.U16 [R9+UR10+0x900], R26 ;  /* 0x0009001a09007988 */ /* 0x000fe8000800040a */
[----:B------:R-:W-:Y:S04]  /*0cf0*/  STS.U16 [R9+UR10+0xa00], R28 ;  /* 0x000a001c09007988 */ /* 0x000fe8000800040a */
[----:B------:R-:W-:Y:S04]  /*0d00*/  STS.U16 [R9+UR10+0xb00], R30 ;  /* 0x000b001e09007988 */ /* 0x000fe8000800040a */
[----:B------:R1:W-:Y:S04]  /*0d10*/  STS.U16 [R9+UR10+0xc00], R4 ;  /* 0x000c000409007988 */ /* 0x0003e8000800040a */
[----:B------:R2:W-:Y:S04]  /*0d20*/  STS.U16 [R9+UR10+0xd00], R6 ;  /* 0x000d000609007988 */ /* 0x0005e8000800040a */
[----:B------:R2:W-:Y:S01]  /*0d30*/  STS.U16 [R9+UR10+0xe00], R8 ;  /* 0x000e000809007988 */ /* 0x0005e2000800040a */
[----:B-1----:R-:W-:-:S03]  /*0d40*/  LOP3.LUT R4, R48, 0xff, RZ, 0xc0, !PT ;  /* 0x000000ff30047812 */ /* 0x002fc600078ec0ff */
[----:B------:R2:W-:Y:S04]  /*0d50*/  STS.U16 [R9+UR10], R35 ;  /* 0x0000002309007988 */ /* 0x0005e8000800040a */
[----:B------:R2:W-:Y:S04]  /*0d60*/  STS.U16 [R9+UR10+0xf00], R10 ;  /* 0x000f000a09007988 */ /* 0x0005e8000800040a */
[----:B------:R2:W-:Y:S04]  /*0d70*/  STS.U16 [R12+UR10+0x1000], R17 ;  /* 0x001000110c007988 */ /* 0x0005e8000800040a */
[----:B------:R2:W-:Y:S04]  /*0d80*/  STS.U16 [R12+UR10+0x1400], R7 ;  /* 0x001400070c007988 */ /* 0x0005e8000800040a */
[----:B------:R2:W-:Y:S04]  /*0d90*/  STS.U16 [R14+UR10+0x1000], R5 ;  /* 0x001000050e007988 */ /* 0x0005e8000800040a */
[----:B------:R2:W-:Y:S01]  /*0da0*/  STS.U16 [R14+UR10+0x1400], R19 ;  /* 0x001400130e007988 */ /* 0x0005e2000800040a */
[----:B------:R1:W-:Y:S06]  /*0db0*/  MEMBAR.ALL.CTA ;  /* 0x0000000000007992 */ /* 0x0003ec0000008000 */
[----:B-1----:R-:W-:Y:S04]  /*0dc0*/  FENCE.VIEW.ASYNC.S ;  /* 0x00000000000073c6 */ /* 0x002fe80000000000 */
[----:B------:R-:W1:Y:S02]  /*0dd0*/  FENCE.VIEW.ASYNC.S ;  /* 0x00000000000073c6 */ /* 0x000e640000000000 */
[----:B-1----:R2:W1:Y:S02]  /*0de0*/  @!UP1 SYNCS.EXCH.64 URZ, [UR10+0x1800], UR4 ;  /* 0x001800040aff95b2 */ /* 0x0024640008000100 */
[----:B-1----:R-:W-:Y:S06]  /*0df0*/  BAR.SYNC.DEFER_BLOCKING 0x0 ;  /* 0x0000000000007b1d */ /* 0x002fec0000010000 */
[----:B--2---:R-:W-:Y:S05]  /*0e00*/  BRA.U UP0, `(.L_x_6) ;  /* 0x00000001002c7547 */ /* 0x004fea000b800000 */
[----:B------:R-:W-:Y:S02]  /*0e10*/  UIADD3 UR4, UPT, UPT, UR10, 0x1000, URZ ;  /* 0x000010000a047890 */ /* 0x000fe4000fffe0ff */
[----:B------:R-:W-:Y:S02]  /*0e20*/  USHF.R.U32.HI UR5, URZ, 0x4, UR10 ;  /* 0x00000004ff057899 */ /* 0x000fe4000801160a */
[----:B------:R-:W-:Y:S02]  /*0e30*/  USHF.R.U32.HI UR6, URZ, 0x4, UR4 ;  /* 0x00000004ff067899 */ /* 0x000fe40008011604 */
[----:B------:R-:W-:Y:S02]  /*0e40*/  USGXT.U32 UR4, UR5, 0xe ;  /* 0x0000000e0504789a */ /* 0x000fe40008000000 */
[----:B------:R-:W-:Y:S01]  /*0e50*/  USGXT.U32 UR6, UR6, 0xe ;  /* 0x0000000e0606789a */ /* 0x000fe20008000000 */
[----:B------:R-:W-:Y:S01]  /*0e60*/  UMOV UR14, 0x0 ;  /* 0x00000000000e7882 */ /* 0x000fe20000000000 */
[----:B------:R-:W-:Y:S01]  /*0e70*/  UMOV UR15, 0x8110490 ;  /* 0x08110490000f7882 */ /* 0x000fe20000000000 */
[----:B------:R-:W-:Y:S01]  /*0e80*/  UMOV UR5, 0xc0004010 ;  /* 0xc000401000057882 */ /* 0x000fe20000000000 */
[----:B------:R-:W-:-:S05]  /*0e90*/  UMOV UR7, 0x40004040 ;  /* 0x4000404000077882 */ /* 0x000fca0000000000 */
[----:B------:R1:W-:Y:S01]  /*0ea0*/  UTCHMMA gdesc[UR4], gdesc[UR6], tmem[UR11], tmem[UR14], idesc[UR15], !UPT ;  /* 0x00ff0e06040075ea */ /* 0x0003e2000f80000b */
[----:B------:R-:W-:Y:S02]  /*0eb0*/  NOP ;  /* 0x0000000000007918 */ /* 0x000fe40000000000 */
.L_x_6:
[----:B------:R-:W-:Y:S01]  /*0ec0*/  ELECT P0, URZ, PT ;  /* 0x0000000000ff782f */ /* 0x000fe20003800000 */
[----:B-1----:R-:W-:-:S03]  /*0ed0*/  UIADD3 UR4, UPT, UPT, UR10, 0x1800, URZ ;  /* 0x000018000a047890 */ /* 0x002fc6000fffe0ff */
[----:B------:R-:W-:Y:S01]  /*0ee0*/  ISETP.LT.U32.AND P0, PT, R4, 0x20, P0 ;  /* 0x000000200400780c */ /* 0x000fe20000701070 */
[----:B------:R-:W-:-:S12]  /*0ef0*/  UMOV UR5, URZ ;  /* 0x000000ff00057c82 */ /* 0x000fd80008000000 */
[----:B------:R-:W-:Y:S01]  /*0f00*/  VOTEU.ANY UP0, P0 ;  /* 0x0000000000ff7886 */ /* 0x000fe20000000100 */
[----:B------:R-:W-:-:S04]  /*0f10*/  VOTEU.ANY UP1, P0 ;  /* 0x0000000000ff7886 */ /* 0x000fc80000020100 */
[----:B------:R-:W-:Y:S01]  /*0f20*/  @UP0 UMOV UR6, UR4 ;  /* 0x0000000400060c82 */ /* 0x000fe20008000000 */
[----:B------:R-:W-:Y:S01]  /*0f30*/  USHF.L.U32 UR4, UR8, 0x15, URZ ;  /* 0x0000001508047899 */ /* 0x000fe200080006ff */
[----:B------:R1:W-:Y:S01]  /*0f40*/  @UP1 UTCBAR [UR6], URZ ;  /* 0x000000ff060013e9 */ /* 0x0003e200080000ff */
[----:B------:R-:W-:Y:S01]  /*0f50*/  BAR.SYNC.DEFER_BLOCKING 0x0 ;  /* 0x0000000000007b1d */ /* 0x000fe20000010000 */
[----:B------:R-:W-:Y:S02]  /*0f60*/  USHF.L.U32 UR5, UR8, 0x3, URZ ;  /* 0x0000000308057899 */ /* 0x000fe400080006ff */
[----:B------:R-:W-:Y:S02]  /*0f70*/  ULOP3.LUT UR4, UR4, 0x600000, URZ, 0xc0, !UPT ;  /* 0x0060000004047892 */ /* 0x000fe4000f8ec0ff */
[----:B------:R-:W-:-:S04]  /*0f80*/  ULOP3.LUT UR5, UR5, 0x20, URZ, 0xc0, !UPT ;  /* 0x0000002005057892 */ /* 0x000fc8000f8ec0ff */
[----:B------:R-:W-:Y:S01]  /*0f90*/  UIADD3 UR4, UPT, UPT, UR5, UR4, UR11 ;  /* 0x0000000405047290 */ /* 0x000fe2000fffe00b */
[----:B------:R-:W2:Y:S02]  /*0fa0*/  SYNCS.PHASECHK.TRANS64.TRYWAIT P0, [UR10+0x1800], RZ ;  /* 0x001800ffff0075a7 */ /* 0x000ea4000800110a */
[----:B-12---:R-:W-:Y:S09]  /*0fb0*/  @!P0 BRA `(.L_x_7) ;  /* 0x0000000c00108947 */ /* 0x006ff20003800000 */
.L_x_11:
[----:B------:R-:W-:Y:S01]  /*0fc0*/  BAR.SYNC.DEFER_BLOCKING 0x0 ;  /* 0x0000000000007b1d */ /* 0x000fe20000010000 */
[C---:B------:R-:W-:Y:S01]  /*0fd0*/  LOP3.LUT R54, R48.reuse, 0x7, RZ, 0xc0, !PT ;  /* 0x0000000730367812 */ /* 0x040fe200078ec0ff */
[C---:B------:R-:W-:Y:S02]  /*0fe0*/  IMAD.SHL.U32 R53, R48.reuse, 0x10, RZ ;  /* 0x0000001030357824 */ /* 0x040fe400078e00ff */
[C---:B------:R-:W-:Y:S02]  /*0ff0*/  IMAD.SHL.U32 R55, R48.reuse, 0x100, RZ ;  /* 0x0000010030377824 */ /* 0x040fe400078e00ff */
[----:B------:R-:W-:Y:S01]  /*1000*/  IMAD.SHL.U32 R48, R48, 0x8, RZ ;  /* 0x0000000830307824 */ /* 0x000fe200078e00ff */
[----:B------:R-:W1:Y:S01]  /*1010*/  LDTM.x32 R4, tmem[UR4] ;  /* 0x00000004000479ee */ /* 0x000e6200082c0000 */
[----:B------:R-:W-:Y:S01]  /*1020*/  IMAD R56, R49, 0x8, R54 ;  /* 0x0000000831387824 */ /* 0x000fe200078e0236 */
[----:B------:R-:W-:Y:S01]  /*1030*/  LOP3.LUT R49, R53, 0xff0, RZ, 0xc0, !PT ;  /* 0x00000ff035317812 */ /* 0x000fe200078ec0ff */
[----:B------:R-:W2:Y:S01]  /*1040*/  LDCU.64 UR4, c[0x0][0x390] ;  /* 0x00007200ff0477ac */ /* 0x000ea20008000a00 */
[----:B------:R-:W-:Y:S01]  /*1050*/  LOP3.LUT R55, R55, 0x800, RZ, 0xc0, !PT ;  /* 0x0000080037377812 */ /* 0x000fe200078ec0ff */
[----:B------:R-:W-:Y:S01]  /*1060*/  IMAD.SHL.U32 R53, R56, 0x10, RZ ;  /* 0x0000001038357824 */ /* 0x000fe200078e00ff */
[----:B------:R-:W-:Y:S01]  /*1070*/  LOP3.LUT R48, R48, 0x80, RZ, 0xc0, !PT ;  /* 0x0000008030307812 */ /* 0x000fe200078ec0ff */
[----:B------:R-:W-:-:S02]  /*1080*/  IMAD R49, R54, 0x1000, R49 ;  /* 0x0000100036317824 */ /* 0x000fc400078e0231 */
[----:B------:R-:W-:Y:S01]  /*1090*/  IMAD.SHL.U32 R51, R51, 0x4, RZ ;  /* 0x0000000433337824 */ /* 0x000fe200078e00ff */
[----:B------:R-:W-:Y:S01]  /*10a0*/  IADD3 R55, PT, PT, R48, UR10, R55 ;  /* 0x0000000a30377c10 */ /* 0x000fe2000fffe037 */
[----:B------:R-:W-:Y:S01]  /*10b0*/  IMAD.SHL.U32 R0, R0, 0x4, RZ ;  /* 0x0000000400007824 */ /* 0x000fe200078e00ff */
[----:B------:R-:W-:Y:S02]  /*10c0*/  LOP3.LUT R48, R53, R52, RZ, 0x3c, !PT ;  /* 0x0000003435307212 */ /* 0x000fe400078e3cff */
[C---:B------:R-:W-:Y:S01]  /*10d0*/  LOP3.LUT R52, R49.reuse, 0x10, RZ, 0x3c, !PT ;  /* 0x0000001031347812 */ /* 0x040fe200078e3cff */
[----:B------:R-:W1:Y:S01]  /*10e0*/  @!P2 SYNCS.CCTL.IV [UR10+0x1800] ;  /* 0x00180000ff00a9b1 */ /* 0x000e62000800000a */
[----:B------:R-:W-:Y:S01]  /*10f0*/  NOP ;  /* 0x0000000000007918 */ /* 0x000fe20000000000 */
[----:B-1----:R-:W-:Y:S01]  /*1100*/  BAR.SYNC.DEFER_BLOCKING 0x0 ;  /* 0x0000000000007b1d */ /* 0x002fe20000010000 */
[C---:B------:R-:W-:Y:S01]  /*1110*/  LOP3.LUT R53, R49.reuse, 0x20, RZ, 0x3c, !PT ;  /* 0x0000002031357812 */ /* 0x040fe200078e3cff */
[----:B------:R-:W-:Y:S01]  /*1120*/  IMAD.IADD R48, R48, 0x1, R55 ;  /* 0x0000000130307824 */ /* 0x000fe200078e0237 */
[----:B------:R-:W-:-:S02]  /*1130*/  LOP3.LUT R54, R49, 0x30, RZ, 0x3c, !PT ;  /* 0x0000003031367812 */ /* 0x000fc400078e3cff */
[C---:B------:R-:W-:Y:S02]  /*1140*/  LOP3.LUT R55, R49.reuse, 0x40, RZ, 0x3c, !PT ;  /* 0x0000004031377812 */ /* 0x040fe400078e3cff */
[C---:B------:R-:W-:Y:S02]  /*1150*/  LOP3.LUT R56, R49.reuse, 0x50, RZ, 0x3c, !PT ;  /* 0x0000005031387812 */ /* 0x040fe400078e3cff */
[C---:B------:R-:W-:Y:S02]  /*1160*/  LOP3.LUT R57, R49.reuse, 0x60, RZ, 0x3c, !PT ;  /* 0x0000006031397812 */ /* 0x040fe400078e3cff */
[----:B------:R-:W-:Y:S01]  /*1170*/  LOP3.LUT R58, R49, 0x70, RZ, 0x3c, !PT ;  /* 0x00000070313a7812 */ /* 0x000fe200078e3cff */
[----:B------:R-:W-:Y:S04]  /*1180*/  STS.128 [R49+UR10], R4 ;  /* 0x0000000431007988 */ /* 0x000fe80008000c0a */
[----:B------:R2:W-:Y:S04]  /*1190*/  STS.128 [R52+UR10], R8 ;  /* 0x0000000834007988 */ /* 0x0005e80008000c0a */
[----:B------:R-:W-:Y:S04]  /*11a0*/  STS.128 [R53+UR10], R12 ;  /* 0x0000000c35007988 */ /* 0x000fe80008000c0a */
[----:B------:R1:W-:Y:S04]  /*11b0*/  STS.128 [R54+UR10], R16 ;  /* 0x0000001036007988 */ /* 0x0003e80008000c0a */
[----:B------:R3:W-:Y:S04]  /*11c0*/  STS.128 [R55+UR10], R20 ;  /* 0x0000001437007988 */ /* 0x0007e80008000c0a */
[----:B------:R4:W-:Y:S01]  /*11d0*/  STS.128 [R56+UR10], R24 ;  /* 0x0000001838007988 */ /* 0x0009e20008000c0a */
[----:B--2---:R-:W-:Y:S01]  /*11e0*/  IADD3 R8, P2, P3, R51, UR4, R0 ;  /* 0x0000000433087c10 */ /* 0x004fe2000fb5e000 */
[----:B------:R-:W-:Y:S01]  /*11f0*/  IMAD.SHL.U32 R0, R45, 0x40, RZ ;  /* 0x000000402d007824 */ /* 0x000fe200078e00ff */
[----:B------:R-:W-:Y:S01]  /*1200*/  LEA R10, P0, R50, UR4, 0x2 ;  /* 0x00000004320a7c11 */ /* 0x000fe2000f8010ff */
[----:B------:R2:W-:Y:S01]  /*1210*/  STS.128 [R57+UR10], R28 ;  /* 0x0000001c39007988 */ /* 0x0005e20008000c0a */
[----:B------:R-:W-:-:S02]  /*1220*/  IADD3.X R9, PT, PT, RZ, UR5, RZ, P2, P3 ;  /* 0x00000005ff097c10 */ /* 0x000fc400097e64ff */
[----:B------:R-:W-:Y:S01]  /*1230*/  LEA.HI.X R50, R50, UR5, RZ, 0x2, P0 ;  /* 0x0000000532327c11 */ /* 0x000fe200080f14ff */
[----:B------:R5:W-:Y:S01]  /*1240*/  STS.128 [R58+UR10], R32 ;  /* 0x000000203a007988 */ /* 0x000be20008000c0a */
[----:B------:R-:W-:Y:S01]  /*1250*/  IADD3 R10, P0, PT, R51, R10, RZ ;  /* 0x0000000a330a7210 */ /* 0x000fe20007f1e0ff */
[----:B-1----:R-:W-:Y:S01]  /*1260*/  IMAD.SHL.U32 R17, R2, 0x40, RZ ;  /* 0x0000004002117824 */ /* 0x002fe200078e00ff */
[----:B------:R-:W-:Y:S01]  /*1270*/  LEA R52, P3, R37, UR4, 0x8 ;  /* 0x0000000425347c11 */ /* 0x000fe2000f8640ff */
[----:B------:R-:W-:Y:S01]  /*1280*/  BAR.SYNC.DEFER_BLOCKING 0x0 ;  /* 0x0000000000007b1d */ /* 0x000fe20000010000 */
[----:B---3--:R-:W-:Y:S01]  /*1290*/  IMAD.SHL.U32 R21, R36, 0x40, RZ ;  /* 0x0000004024157824 */ /* 0x008fe200078e00ff */
[----:B------:R-:W-:Y:S01]  /*12a0*/  LEA R22, P5, R39, UR4, 0x8 ;  /* 0x0000000427167c11 */ /* 0x000fe2000f8a40ff */
[----:B------:R-:W-:Y:S01]  /*12b0*/  IMAD.X R11, RZ, RZ, R50, P0 ;  /* 0x000000ffff0b7224 */ /* 0x000fe200000e0632 */
[C---:B----4-:R-:W-:Y:S01]  /*12c0*/  LEA R56, P0, R3.reuse, UR4, 0x8 ;  /* 0x0000000403387c11 */ /* 0x050fe2000f8040ff */
[----:B------:R-:W-:Y:S01]  /*12d0*/  IMAD.SHL.U32 R25, R42, 0x40, RZ ;  /* 0x000000402a197824 */ /* 0x000fe200078e00ff */
[----:B------:R-:W-:Y:S01]  /*12e0*/  LEA R16, P4, R38, UR4, 0x8 ;  /* 0x0000000426107c11 */ /* 0x000fe2000f8840ff */
[----:B------:R-:W-:Y:S01]  /*12f0*/  IMAD.SHL.U32 R18, R3, 0x40, RZ ;  /* 0x0000004003127824 */ /* 0x000fe200078e00ff */
[----:B--2---:R-:W-:Y:S01]  /*1300*/  LEA R30, P2, R36, UR4, 0x8 ;  /* 0x00000004241e7c11 */ /* 0x004fe2000f8440ff */
[----:B------:R-:W-:-:S02]  /*1310*/  IMAD.SHL.U32 R29, R39, 0x40, RZ ;  /* 0x00000040271d7824 */ /* 0x000fc400078e00ff */
[----:B------:R-:W-:Y:S01]  /*1320*/  IMAD.SHL.U32 R20, R37, 0x40, RZ ;  /* 0x0000004025147824 */ /* 0x000fe200078e00ff */
[----:B------:R-:W-:Y:S01]  /*1330*/  LEA.HI.X R21, R21, UR5, RZ, 0x2, P2 ;  /* 0x0000000515157c11 */ /* 0x000fe200090f14ff */
[----:B-----5:R-:W-:Y:S01]  /*1340*/  IMAD.SHL.U32 R33, R38, 0x40, RZ ;  /* 0x0000004026217824 */ /* 0x020fe200078e00ff */
[----:B------:R-:W-:Y:S01]  /*1350*/  LEA.HI.X R29, R29, UR5, RZ, 0x2, P5 ;  /* 0x000000051d1d7c11 */ /* 0x000fe2000a8f14ff */
[----:B------:R-:W-:Y:S01]  /*1360*/  IMAD.SHL.U32 R24, R43, 0x40, RZ ;  /* 0x000000402b187824 */ /* 0x000fe200078e00ff */
[----:B------:R-:W-:Y:S01]  /*1370*/  LEA R36, P2, R42, UR4, 0x8 ;  /* 0x000000042a247c11 */ /* 0x000fe2000f8440ff */
[----:B------:R-:W-:Y:S01]  /*1380*/  IMAD.SHL.U32 R3, R44, 0x40, RZ ;  /* 0x000000402c037824 */ /* 0x000fe200078e00ff */
[----:B------:R-:W-:Y:S01]  /*1390*/  LEA R28, P5, R45, UR4, 0x8 ;  /* 0x000000042d1c7c11 */ /* 0x000fe2000f8a40ff */
[----:B------:R-:W-:Y:S01]  /*13a0*/  IMAD.SHL.U32 R27, R40, 0x40, RZ ;  /* 0x00000040281b7824 */ /* 0x000fe200078e00ff */
[----:B------:R-:W-:Y:S01]  /*13b0*/  LEA R58, P6, R2, UR4, 0x8 ;  /* 0x00000004023a7c11 */ /* 0x000fe2000f8c40ff */
[----:B------:R-:W-:Y:S01]  /*13c0*/  IMAD.SHL.U32 R26, R41, 0x40, RZ ;  /* 0x00000040291a7824 */ /* 0x000fe200078e00ff */
[----:B------:R-:W-:Y:S01]  /*13d0*/  LEA.HI.X R25, R25, UR5, RZ, 0x2, P2 ;  /* 0x0000000519197c11 */ /* 0x000fe200090f14ff */
[----:B------:R-:W1:Y:S01]  /*13e0*/  LDSM.16.M88.4 R4, [R48] ;  /* 0x000000003004783b */ /* 0x000e620000000200 */
[----:B------:R-:W-:-:S02]  /*13f0*/  LEA.HI.X R0, R0, UR5, RZ, 0x2, P5 ;  /* 0x0000000500007c11 */ /* 0x000fc4000a8f14ff */
[----:B------:R-:W-:Y:S01]  /*1400*/  LEA.HI.X R17, R17, UR5, RZ, 0x2, P6 ;  /* 0x0000000511117c11 */ /* 0x000fe2000b0f14ff */
[----:B------:R-:W2:Y:S01]  /*1410*/  LDSM.16.M88.4 R12, [R48+0x100] ;  /* 0x00010000300c783b */ /* 0x000ea20000000200 */
[----:B------:R-:W-:Y:S02]  /*1420*/  LEA.HI.X R18, R18, UR5, RZ, 0x2, P0 ;  /* 0x0000000512127c11 */ /* 0x000fe400080f14ff */
[----:B------:R-:W-:Y:S02]  /*1430*/  LEA.HI.X R20, R20, UR5, RZ, 0x2, P3 ;  /* 0x0000000514147c11 */ /* 0x000fe400098f14ff */
[----:B------:R-:W-:Y:S02]  /*1440*/  LEA.HI.X R33, R33, UR5, RZ, 0x2, P4 ;  /* 0x0000000521217c11 */ /* 0x000fe4000a0f14ff */
[C---:B------:R-:W-:Y:S02]  /*1450*/  IADD3 R58, P5, PT, R51.reuse, R58, RZ ;  /* 0x0000003a333a7210 */ /* 0x040fe40007fbe0ff */
[----:B------:R-:W-:-:S02]  /*1460*/  IADD3 R56, P2, PT, R51, R56, RZ ;  /* 0x0000003833387210 */ /* 0x000fc40007f5e0ff */
[----:B------:R-:W-:Y:S01]  /*1470*/  LEA R34, P3, R43, UR4, 0x8 ;  /* 0x000000042b227c11 */ /* 0x000fe2000f8640ff */
[----:B------:R-:W-:Y:S01]  /*1480*/  IMAD.X R59, RZ, RZ, R17, P5 ;  /* 0x000000ffff3b7224 */ /* 0x000fe200028e0611 */
[----:B------:R-:W-:Y:S01]  /*1490*/  LEA R32, P4, R44, UR4, 0x8 ;  /* 0x000000042c207c11 */ /* 0x000fe2000f8840ff */
[----:B------:R-:W-:Y:S01]  /*14a0*/  IMAD.X R57, RZ, RZ, R18, P2 ;  /* 0x000000ffff397224 */ /* 0x000fe200010e0612 */
[----:B------:R-:W-:Y:S02]  /*14b0*/  LEA.HI.X R24, R24, UR5, RZ, 0x2, P3 ;  /* 0x0000000518187c11 */ /* 0x000fe400098f14ff */
[----:B------:R-:W-:Y:S02]  /*14c0*/  LEA.HI.X R3, R3, UR5, RZ, 0x2, P4 ;  /* 0x0000000503037c11 */ /* 0x000fe4000a0f14ff */
[C---:B------:R-:W-:Y:S02]  /*14d0*/  IADD3 R30, P3, PT, R51.reuse, R30, RZ ;  /* 0x0000001e331e7210 */ /* 0x040fe40007f7e0ff */
[----:B------:R-:W-:-:S02]  /*14e0*/  IADD3 R52, P4, PT, R51, R52, RZ ;  /* 0x0000003433347210 */ /* 0x000fc40007f9e0ff */
[C---:B------:R-:W-:Y:S01]  /*14f0*/  IADD3 R44, P5, PT, R51.reuse, R16, RZ ;  /* 0x00000010332c7210 */ /* 0x040fe20007fbe0ff */
[----:B------:R-:W-:Y:S01]  /*1500*/  IMAD.X R31, RZ, RZ, R21, P3 ;  /* 0x000000ffff1f7224 */ /* 0x000fe200018e0615 */
[----:B------:R-:W-:Y:S01]  /*1510*/  IADD3 R42, P2, PT, R51, R22, RZ ;  /* 0x00000016332a7210 */ /* 0x000fe20007f5e0ff */
[----:B------:R-:W-:Y:S01]  /*1520*/  IMAD.X R53, RZ, RZ, R20, P4 ;  /* 0x000000ffff357224 */ /* 0x000fe200020e0614 */
[----:B------:R-:W-:Y:S01]  /*1530*/  LEA R40, P6, R40, UR4, 0x8 ;  /* 0x0000000428287c11 */ /* 0x000fe2000f8c40ff */
[----:B------:R-:W-:Y:S01]  /*1540*/  IMAD.X R45, RZ, RZ, R33, P5 ;  /* 0x000000ffff2d7224 */ /* 0x000fe200028e0621 */
[----:B------:R-:W-:Y:S01]  /*1550*/  LEA R38, P0, R41, UR4, 0x8 ;  /* 0x0000000429267c11 */ /* 0x000fe2000f8040ff */
[----:B------:R-:W-:Y:S01]  /*1560*/  IMAD.X R43, RZ, RZ, R29, P2 ;  /* 0x000000ffff2b7224 */ /* 0x000fe200010e061d */
[----:B------:R-:W-:Y:S01]  /*1570*/  LEA.HI.X R27, R27, UR5, RZ, 0x2, P6 ;  /* 0x000000051b1b7c11 */ /* 0x000fe2000b0f14ff */
[----:B------:R-:W-:Y:S01]  /*1580*/  LDSM.16.M88.4 R16, [R48+0x400] ;  /* 0x000400003010783b */ /* 0x000fe20000000200 */
[----:B------:R-:W-:-:S02]  /*1590*/  LEA.HI.X R26, R26, UR5, RZ, 0x2, P0 ;  /* 0x000000051a1a7c11 */ /* 0x000fc400080f14ff */
[C---:B------:R-:W-:Y:S01]  /*15a0*/  IADD3 R40, P3, PT, R51.reuse, R40, RZ ;  /* 0x0000002833287210 */ /* 0x040fe20007f7e0ff */
[----:B-1----:R-:W-:Y:S01]  /*15b0*/  STG.E desc[UR12][R8.64], R4 ;  /* 0x0000000408007986 */ /* 0x002fe2000c10190c */
[C---:B------:R-:W-:Y:S02]  /*15c0*/  IADD3 R38, P4, PT, R51.reuse, R38, RZ ;  /* 0x0000002633267210 */ /* 0x040fe40007f9e0ff */
[C---:B------:R-:W-:Y:S01]  /*15d0*/  IADD3 R36, P5, PT, R51.reuse, R36, RZ ;  /* 0x0000002433247210 */ /* 0x040fe20007fbe0ff */
[----:B------:R-:W-:Y:S01]  /*15e0*/  STG.E desc[UR12][R8.64+0x80], R5 ;  /* 0x0000800508007986 */ /* 0x000fe2000c10190c */
[----:B------:R-:W-:Y:S01]  /*15f0*/  IADD3 R34, P2, PT, R51, R34, RZ ;  /* 0x0000002233227210 */ /* 0x000fe20007f5e0ff */
[----:B------:R-:W-:Y:S01]  /*1600*/  IMAD.X R41, RZ, RZ, R27, P3 ;  /* 0x000000ffff297224 */ /* 0x000fe200018e061b */
[C---:B------:R-:W-:Y:S01]  /*1610*/  LEA R2, P6, R46.reuse, UR4, 0x8 ;  /* 0x000000042e027c11 */ /* 0x040fe2000f8c40ff */
[----:B------:R-:W-:Y:S01]  /*1620*/  STG.E desc[UR12][R10.64], R6 ;  /* 0x000000060a007986 */ /* 0x000fe2000c10190c */
[----:B------:R-:W-:Y:S01]  /*1630*/  LEA R54, P0, R47, UR4, 0x8 ;  /* 0x000000042f367c11 */ /* 0x000fe2000f8040ff */
[----:B------:R-:W-:Y:S01]  /*1640*/  IMAD.X R39, RZ, RZ, R26, P4 ;  /* 0x000000ffff277224 */ /* 0x000fe200020e061a */
[C---:B------:R-:W-:Y:S01]  /*1650*/  IADD3 R32, P3, PT, R51.reuse, R32, RZ ;  /* 0x0000002033207210 */ /* 0x040fe20007f7e0ff */
[----:B------:R-:W-:Y:S01]  /*1660*/  STG.E desc[UR12][R10.64+0x80], R7 ;  /* 0x000080070a007986 */ /* 0x000fe2000c10190c */
[----:B------:R-:W-:Y:S01]  /*1670*/  IMAD.X R37, RZ, RZ, R25, P5 ;  /* 0x000000ffff257224 */ /* 0x000fe200028e0619 */
[C---:B------:R-:W-:Y:S01]  /*1680*/  IADD3 R28, P4, PT, R51.reuse, R28, RZ ;  /* 0x0000001c331c7210 */ /* 0x040fe20007f9e0ff */
[----:B------:R-:W-:Y:S01]  /*1690*/  IMAD.X R35, RZ, RZ, R24, P2 ;  /* 0x000000ffff237224 */ /* 0x000fe200010e0618 */
[----:B------:R-:W1:Y:S01]  /*16a0*/  LDSM.16.M88.4 R8, [R48+0x200] ;  /* 0x000200003008783b */ /* 0x000e620000000200 */
[C---:B------:R-:W-:Y:S01]  /*16b0*/  IADD3 R2, P5, PT, R51.reuse, R2, RZ ;  /* 0x0000000233027210 */ /* 0x040fe20007fbe0ff */
[----:B------:R-:W-:Y:S01]  /*16c0*/  IMAD.SHL.U32 R46, R46, 0x40, RZ ;  /* 0x000000402e2e7824 */ /* 0x000fe200078e00ff */
[----:B------:R-:W-:Y:S01]  /*16d0*/  IADD3 R54, P2, PT, R51, R54, RZ ;  /* 0x0000003633367210 */ /* 0x000fe20007f5e0ff */
[----:B------:R-:W3:Y:S01]  /*16e0*/  LDSM.16.M88.4 R4, [R48+0x300] ;  /* 0x000300003004783b */ /* 0x000ee20000000200 */
[----:B------:R-:W-:-:S02]  /*16f0*/  IMAD.SHL.U32 R47, R47, 0x40, RZ ;  /* 0x000000402f2f7824 */ /* 0x000fc400078e00ff */
[----:B------:R-:W-:Y:S01]  /*1700*/  LEA.HI.X R46, R46, UR5, RZ, 0x2, P6 ;  /* 0x000000052e2e7c11 */ /* 0x000fe2000b0f14ff */
[----:B------:R-:W4:Y:S01]  /*1710*/  LDSM.16.M88.4 R20, [R48+0x500] ;  /* 0x000500003014783b */ /* 0x000f220000000200 */
[----:B------:R-:W-:Y:S01]  /*1720*/  IMAD.X R33, RZ, RZ, R3, P3 ;  /* 0x000000ffff217224 */ /* 0x000fe200018e0603 */
[----:B------:R-:W-:Y:S01]  /*1730*/  LEA.HI.X R47, R47, UR5, RZ, 0x2, P0 ;  /* 0x000000052f2f7c11 */ /* 0x000fe200080f14ff */
[----:B------:R-:W-:Y:S01]  /*1740*/  IMAD.X R29, RZ, RZ, R0, P4 ;  /* 0x000000ffff1d7224 */ /* 0x000fe200020e0600 */
[----:B------:R-:W5:Y:S01]  /*1750*/  LDSM.16.M88.4 R24, [R48+0x600] ;  /* 0x000600003018783b */ /* 0x000f620000000200 */
[----:B------:R-:W-:Y:S02]  /*1760*/  IMAD.X R3, RZ, RZ, R46, P5 ;  /* 0x000000ffff037224 */ /* 0x000fe400028e062e */
[----:B------:R-:W-:Y:S01]  /*1770*/  IMAD.X R55, RZ, RZ, R47, P2 ;  /* 0x000000ffff377224 */ /* 0x000fe200010e062f */
[----:B------:R-:W0:Y:S04]  /*1780*/  LDSM.16.M88.4 R48, [R48+0x700] ;  /* 0x000700003030783b */ /* 0x000e280000000200 */
[----:B--2---:R2:W-:Y:S04]  /*1790*/  STG.E desc[UR12][R58.64], R12 ;  /* 0x0000000c3a007986 */ /* 0x0045e8000c10190c */
[----:B------:R2:W-:Y:S04]  /*17a0*/  STG.E desc[UR12][R58.64+0x80], R13 ;  /* 0x0000800d3a007986 */ /* 0x0005e8000c10190c */
[----:B------:R2:W-:Y:S04]  /*17b0*/  STG.E desc[UR12][R56.64], R14 ;  /* 0x0000000e38007986 */ /* 0x0005e8000c10190c */
[----:B------:R2:W-:Y:S04]  /*17c0*/  STG.E desc[UR12][R56.64+0x80], R15 ;  /* 0x0000800f38007986 */ /* 0x0005e8000c10190c */
[----:B-1----:R2:W-:Y:S04]  /*17d0*/  STG.E desc[UR12][R30.64], R8 ;  /* 0x000000081e007986 */ /* 0x0025e8000c10190c */
[----:B------:R2:W-:Y:S04]  /*17e0*/  STG.E desc[UR12][R30.64+0x80], R9 ;  /* 0x000080091e007986 */ /* 0x0005e8000c10190c */
[----:B------:R2:W-:Y:S04]  /*17f0*/  STG.E desc[UR12][R52.64], R10 ;  /* 0x0000000a34007986 */ /* 0x0005e8000c10190c */
[----:B------:R2:W-:Y:S04]  /*1800*/  STG.E desc[UR12][R52.64+0x80], R11 ;  /* 0x0000800b34007986 */ /* 0x0005e8000c10190c */
[----:B---3--:R2:W-:Y:S04]  /*1810*/  STG.E desc[UR12][R44.64], R4 ;  /* 0x000000042c007986 */ /* 0x0085e8000c10190c */
[----:B------:R2:W-:Y:S04]  /*1820*/  STG.E desc[UR12][R44.64+0x80], R5 ;  /* 0x000080052c007986 */ /* 0x0005e8000c10190c */
[----:B------:R2:W-:Y:S04]  /*1830*/  STG.E desc[UR12][R42.64], R6 ;  /* 0x000000062a007986 */ /* 0x0005e8000c10190c */
[----:B------:R2:W-:Y:S04]  /*1840*/  STG.E desc[UR12][R42.64+0x80], R7 ;  /* 0x000080072a007986 */ /* 0x0005e8000c10190c */
[----:B------:R2:W-:Y:S04]  /*1850*/  STG.E desc[UR12][R40.64], R16 ;  /* 0x0000001028007986 */ /* 0x0005e8000c10190c */
[----:B------:R2:W-:Y:S04]  /*1860*/  STG.E desc[UR12][R40.64+0x80], R17 ;  /* 0x0000801128007986 */ /* 0x0005e8000c10190c */
[----:B------:R2:W-:Y:S04]  /*1870*/  STG.E desc[UR12][R38.64], R18 ;  /* 0x0000001226007986 */ /* 0x0005e8000c10190c */
[----:B------:R2:W-:Y:S04]  /*1880*/  STG.E desc[UR12][R38.64+0x80], R19 ;  /* 0x0000801326007986 */ /* 0x0005e8000c10190c */
[----:B----4-:R2:W-:Y:S04]  /*1890*/  STG.E desc[UR12][R36.64], R20 ;  /* 0x0000001424007986 */ /* 0x0105e8000c10190c */
[----:B------:R2:W-:Y:S04]  /*18a0*/  STG.E desc[UR12][R36.64+0x80], R21 ;  /* 0x0000801524007986 */ /* 0x0005e8000c10190c */
[----:B------:R2:W-:Y:S04]  /*18b0*/  STG.E desc[UR12][R34.64], R22 ;  /* 0x0000001622007986 */ /* 0x0005e8000c10190c */
[----:B------:R2:W-:Y:S04]  /*18c0*/  STG.E desc[UR12][R34.64+0x80], R23 ;  /* 0x0000801722007986 */ /* 0x0005e8000c10190c */
[----:B-----5:R2:W-:Y:S04]  /*18d0*/  STG.E desc[UR12][R32.64], R24 ;  /* 0x0000001820007986 */ /* 0x0205e8000c10190c */
[----:B------:R2:W-:Y:S04]  /*18e0*/  STG.E desc[UR12][R32.64+0x80], R25 ;  /* 0x0000801920007986 */ /* 0x0005e8000c10190c */
[----:B------:R2:W-:Y:S04]  /*18f0*/  STG.E desc[UR12][R28.64], R26 ;  /* 0x0000001a1c007986 */ /* 0x0005e8000c10190c */
[----:B------:R2:W-:Y:S04]  /*1900*/  STG.E desc[UR12][R28.64+0x80], R27 ;  /* 0x0000801b1c007986 */ /* 0x0005e8000c10190c */
[----:B0-----:R2:W-:Y:S04]  /*1910*/  STG.E desc[UR12][R2.64], R48 ;  /* 0x0000003002007986 */ /* 0x0015e8000c10190c */
[----:B------:R2:W-:Y:S04]  /*1920*/  STG.E desc[UR12][R2.64+0x80], R49 ;  /* 0x0000803102007986 */ /* 0x0005e8000c10190c */
[----:B------:R2:W-:Y:S04]  /*1930*/  STG.E desc[UR12][R54.64], R50 ;  /* 0x0000003236007986 */ /* 0x0005e8000c10190c */
[----:B------:R2:W-:Y:S01]  /*1940*/  STG.E desc[UR12][R54.64+0x80], R51 ;  /* 0x0000803336007986 */ /* 0x0005e2000c10190c */
[----:B------:R-:W-:Y:S06]  /*1950*/  BAR.SYNC.DEFER_BLOCKING 0x0 ;  /* 0x0000000000007b1d */ /* 0x000fec0000010000 */
[----:B------:R-:W-:Y:S05]  /*1960*/  @P1 BRA `(.L_x_8) ;  /* 0x00000000009c1947 */ /* 0x000fea0003800000 */
[----:B------:R-:W-:Y:S01]  /*1970*/  NOP ;  /* 0x0000000000007918 */ /* 0x000fe20000000000 */
[----:B------:R-:W-:Y:S01]  /*1980*/  UMOV UR4, 0x50 ;  /* 0x0000005000047882 */ /* 0x000fe20000000000 */
[----:B------:R-:W-:Y:S01]  /*1990*/  IMAD.U32 R0, RZ, RZ, UR11 ;  /* 0x0000000bff007e24 */ /* 0x000fe2000f8e00ff */
[----:B------:R-:W-:Y:S01]  /*19a0*/  ULEA UR9, UR9, UR4, 0x18 ;  /* 0x0000000409097291 */ /* 0x000fe2000f8ec0ff */
[----:B--2---:R-:W-:Y:S02]  /*19b0*/  IMAD.MOV.U32 R3, RZ, RZ, 0x3 ;  /* 0x00000003ff037424 */ /* 0x004fe400078e00ff */
[----:B------:R-:W-:Y:S01]  /*19c0*/  IMAD.MOV.U32 R7, RZ, RZ, 0x1 ;  /* 0x00000001ff077424 */ /* 0x000fe200078e00ff */
[----:B------:R-:W-:-:S04]  /*19d0*/  LOP3.LUT R0, R0, 0xffff, RZ, 0xc0, !PT ;  /* 0x0000ffff00007812 */ /* 0x000fc800078ec0ff */
[----:B------:R-:W-:Y:S01]  /*19e0*/  SHF.R.U32.HI R0, RZ, 0x5, R0 ;  /* 0x00000005ff007819 */ /* 0x000fe20000011600 */
[----:B------:R-:W0:Y:S04]  /*19f0*/  LDS R5, [UR9] ;  /* 0x00000009ff057984 */ /* 0x000e280008000800 */
[----:B------:R-:W-:Y:S01]  /*1a00*/  VIADD R2, R0, 0x10 ;  /* 0x0000001000027836 */ /* 0x000fe20000000000 */
[----:B------:R-:W-:-:S04]  /*1a10*/  SHF.L.U32 R0, R3, R0, RZ ;  /* 0x0000000003007219 */ /* 0x000fc800000006ff */
[----:B------:R-:W-:-:S04]  /*1a20*/  SHF.L.U32 R3, R7, R2, RZ ;  /* 0x0000000207037219 */ /* 0x000fc800000006ff */
[----:B------:R-:W-:-:S04]  /*1a30*/  LOP3.LUT R0, R3, R0, RZ, 0xfc, !PT ;  /* 0x0000000003007212 */ /* 0x000fc800078efcff */
[C---:B------:R-:W-:Y:S02]  /*1a40*/  LOP3.LUT R2, R0.reuse, 0xffff, RZ, 0xc0, !PT ;  /* 0x0000ffff00027812 */ /* 0x040fe400078ec0ff */
[----:B0-----:R-:W-:-:S04]  /*1a50*/  LOP3.LUT R3, R0, 0xffff, R5, 0x80, !PT ;  /* 0x0000ffff00037812 */ /* 0x001fc800078e8005 */
[----:B------:R-:W-:-:S13]  /*1a60*/  ISETP.NE.AND P0, PT, R3, R2, PT ;  /* 0x000000020300720c */ /* 0x000fda0003f05270 */
[----:B------:R-:W-:Y:S05]  /*1a70*/  @P0 BRA `(.L_x_9) ;  /* 0x0000000000500947 */ /* 0x000fea0003800000 */
[----:B------:R-:W-:Y:S02]  /*1a80*/  SHF.R.U32.HI R5, RZ, 0x10, R5 ;  /* 0x00000010ff057819 */ /* 0x000fe40000011605 */
[----:B------:R-:W-:-:S04]  /*1a90*/  SHF.R.U32.HI R2, RZ, 0x10, R0 ;  /* 0x00000010ff027819 */ /* 0x000fc80000011600 */
[----:B------:R-:W-:-:S04]  /*1aa0*/  LOP3.LUT R5, R5, R2, RZ, 0xc0, !PT ;  /* 0x0000000205057212 */ /* 0x000fc800078ec0ff */
[----:B------:R-:W-:-:S13]  /*1ab0*/  ISETP.NE.AND P0, PT, R5, R2, PT ;  /* 0x000000020500720c */ /* 0x000fda0003f05270 */
[----:B------:R-:W-:Y:S05]  /*1ac0*/  @P0 BRA `(.L_x_10) ;  /* 0x0000000000300947 */ /* 0x000fea0003800000 */
[----:B------:R-:W-:Y:S01]  /*1ad0*/  R2UR UR4, R0 ;  /* 0x00000000000472ca */ /* 0x000fe200000e0000 */
[----:B------:R-:W-:Y:S01]  /*1ae0*/  VOTEU.ANY UR5, UPT, PT ;  /* 0x0000000000057886 */ /* 0x000fe200038e0100 */
[----:B------:R-:W0:Y:S01]  /*1af0*/  S2R R0, SR_LANEID ;  /* 0x0000000000007919 */ /* 0x000e220000000000 */
[----:B------:R-:W-:-:S10]  /*1b00*/  UFLO.U32 UR5, UR5 ;  /* 0x00000005000572bd */ /* 0x000fd400080e0000 */
[----:B------:R-:W-:-:S06]  /*1b10*/  ULOP3.LUT UR4, URZ, UR4, URZ, 0x33, !UPT ;  /* 0x00000004ff047292 */ /* 0x000fcc000f8e33ff */
[----:B------:R-:W-:-:S04]  /*1b20*/  IMAD.U32 R2, RZ, RZ, UR4 ;  /* 0x00000004ff027e24 */ /* 0x000fc8000f8e00ff */
[----:B------:R-:W1:Y:S02]  /*1b30*/  REDUX UR6, R2 ;  /* 0x00000000020673c4 */ /* 0x000e640000000000 */
[----:B------:R3:W-:Y:S01]  /*1b40*/  UTCATOMSWS.AND URZ, UR4 ;  /* 0x0000000400ff79e3 */ /* 0x0007e20008000000 */
[----:B0-----:R-:W-:Y:S01]  /*1b50*/  ISETP.EQ.U32.AND P0, PT, R0, UR5, PT ;  /* 0x0000000500007c0c */ /* 0x001fe2000bf02070 */
[----:B-1----:R-:W-:-:S12]  /*1b60*/  IMAD.U32 R0, RZ, RZ, UR6 ;  /* 0x00000006ff007e24 */ /* 0x002fd8000f8e00ff */
[----:B------:R3:W-:Y:S01]  /*1b70*/  @P0 ATOMS.AND RZ, [UR9], R0 ;  /* 0x00000000ffff098c */ /* 0x0007e2000a800009 */
[----:B------:R-:W-:Y:S05]  /*1b80*/  BRA `(.L_x_8) ;  /* 0x0000000000147947 */ /* 0x000fea0003800000 */
.L_x_10:
[----:B------:R-:W-:-:S07]  /*1b90*/  MOV R2, 0x1bb0 ;  /* 0x00001bb000027802 */ /* 0x000fce0000000f00 */
[----:B------:R-:W-:Y:S05]  /*1ba0*/  CALL.REL.NOINC `($__internal_0_$__cuda_sm10x_tcgen05_guardrail_trap_col_being_dealloced_not_returned_by_alloc) ;  /* 0x0000000000207944 */ /* 0x000fea0003c00000 */
[----:B------:R-:W-:Y:S05]  /*1bb0*/  BRA `(.L_x_8) ;  /* 0x0000000000087947 */ /* 0x000fea0003800000 */
.L_x_9:
[----:B------:R-:W-:-:S07]  /*1bc0*/  MOV R2, 0x1be0 ;  /* 0x00001be000027802 */ /* 0x000fce0000000f00 */
[----:B------:R-:W-:Y:S05]  /*1bd0*/  CALL.REL.NOINC `($__internal_2_$__cuda_sm10x_tcgen05_guardrail_trap_unallocated_columns_being_dealloced) ;  /* 0x00000000002c7944 */ /* 0x000fea0003c00000 */
.L_x_8:
[----:B------:R-:W-:Y:S01]  /*1be0*/  NOP ;  /* 0x0000000000007918 */ /* 0x000fe20000000000 */
[----:B---3--:R-:W-:Y:S05]  /*1bf0*/  EXIT ;  /* 0x000000000000794d */ /* 0x008fea0003800000 */
.L_x_7:
[----:B------:R-:W1:Y:S02]  /*1c00*/  SYNCS.PHASECHK.TRANS64.TRYWAIT P0, [UR10+0x1800], RZ ;  /* 0x001800ffff0075a7 */ /* 0x000e64000800110a */
[----:B-1----:R-:W-:Y:S05]  /*1c10*/  @!P0 BRA `(.L_x_7) ;  /* 0xfffffffc00f88947 */ /* 0x002fea000383ffff */
[----:B------:R-:W-:Y:S05]  /*1c20*/  BRA `(.L_x_11) ;  /* 0xfffffff000e47947 */ /* 0x000fea000383ffff */
        .weak           $__internal_0_$__cuda_sm10x_tcgen05_guardrail_trap_col_being_dealloced_not_returned_by_alloc
        .type           $__internal_0_$__cuda_sm10x_tcgen05_guardrail_trap_col_being_dealloced_not_returned_by_alloc,@function
        .size           $__internal_0_$__cuda_sm10x_tcgen05_guardrail_trap_col_being_dealloced_not_returned_by_alloc,($__internal_1_$__cuda_sm10x_tcgen05_guardrail_trap_phase_invalid_during_alloc - $__internal_0_$__cuda_sm10x_tcgen05_guardrail_trap_col_being_dealloced_not_returned_by_alloc)
$__internal_0_$__cuda_sm10x_tcgen05_guardrail_trap_col_being_dealloced_not_returned_by_alloc:
[----:B------:R-:W-:Y:S05]  /*1c30*/  BPT.TRAP 0x1 ;  /* 0x000000040000795c */ /* 0x000fea0000300000 */
[----:B------:R-:W-:-:S04]  /*1c40*/  IMAD.MOV.U32 R3, RZ, RZ, 0x0 ;  /* 0x00000000ff037424 */ /* 0x000fc800078e00ff */
[----:B------:R-:W-:Y:S05]  /*1c50*/  RET.REL.NODEC R2 `(gluon_mma) ;  /* 0xffffffe002e87950 */ /* 0x000fea0003c3ffff */
        .weak           $__internal_1_$__cuda_sm10x_tcgen05_guardrail_trap_phase_invalid_during_alloc
        .type           $__internal_1_$__cuda_sm10x_tcgen05_guardrail_trap_phase_invalid_during_alloc,@function
        .size           $__internal_1_$__cuda_sm10x_tcgen05_guardrail_trap_phase_invalid_during_alloc,($__internal_2_$__cuda_sm10x_tcgen05_guardrail_trap_unallocated_columns_being_dealloced - $__internal_1_$__cuda_sm10x_tcgen05_guardrail_trap_phase_invalid_during_alloc)
$__internal_1_$__cuda_sm10x_tcgen05_guardrail_trap_phase_invalid_during_alloc:
[----:B------:R-:W-:Y:S05]  /*1c60*/  BPT.TRAP 0x1 ;  /* 0x000000040000795c */ /* 0x000fea0000300000 */
[----:B------:R-:W-:-:S04]  /*1c70*/  IMAD.MOV.U32 R3, RZ, RZ, 0x0 ;  /* 0x00000000ff037424 */ /* 0x000fc800078e00ff */
[----:B------:R-:W-:Y:S05]  /*1c80*/  RET.REL.NODEC R2 `(gluon_mma) ;  /* 0xffffffe002dc7950 */ /* 0x000fea0003c3ffff */
        .weak           $__internal_2_$__cuda_sm10x_tcgen05_guardrail_trap_unallocated_columns_being_dealloced
        .type           $__internal_2_$__cuda_sm10x_tcgen05_guardrail_trap_unallocated_columns_being_dealloced,@function
        .size           $__internal_2_$__cuda_sm10x_tcgen05_guardrail_trap_unallocated_columns_being_dealloced,(.L_x_15 - $__internal_2_$__cuda_sm10x_tcgen05_guardrail_trap_unallocated_columns_being_dealloced)
$__internal_2_$__cuda_sm10x_tcgen05_guardrail_trap_unallocated_columns_being_dealloced:
[----:B------:R-:W-:Y:S05]  /*1c90*/  BPT.TRAP 0x1 ;  /* 0x000000040000795c */ /* 0x000fea0000300000 */
[----:B------:R-:W-:-:S04]  /*1ca0*/  IMAD.MOV.U32 R3, RZ, RZ, 0x0 ;  /* 0x00000000ff037424 */ /* 0x000fc800078e00ff */
[----:B------:R-:W-:Y:S05]  /*1cb0*/  RET.REL.NODEC R2 `(gluon_mma) ;  /* 0xffffffe002d07950 */ /* 0x000fea0003c3ffff */
.L_x_12:
[----:B------:R-:W-:-:S00]  /*1cc0*/  BRA `(.L_x_12) ;  /* 0xfffffffc00fc7947 */ /* 0x000fc0000383ffff */
[----:B------:R-:W-:-:S00]  /*1cd0*/  NOP ;  /* 0x0000000000007918 */ /* 0x000fc00000000000 */
        /* <DEDUP_REMOVED lines=10> */
.L_x_15:


//--------------------- .nv.shared.gluon_mma      --------------------------
	.section	.nv.shared.gluon_mma,"aw",@nobits
	.sectionflags	@""
	.align	16
	.zero		1024


//--------------------- .nv.shared.reserved.0     --------------------------
	.section	.nv.shared.reserved.0,"aw",@nobits
	.align	8
	.weak		__nv_reservedSMEM_offset_0_alias
	.size		__nv_reservedSMEM_offset_0_alias, 0, 64
	.other		__nv_reservedSMEM_offset_0_alias,@"STO_CUDA_RESERVED_SHARED STV_DEFAULT"
__nv_reservedSMEM_offset_0_alias:
	.zero		0
.nv.shared.reserved.0:
	.zero		64
	.weak		__nv_reservedSMEM_allocation_phase
	.type		__nv_reservedSMEM_allocation_phase,@object
	.size		__nv_reservedSMEM_allocation_phase,(.L_0 - __nv_reservedSMEM_allocation_phase)
__nv_reservedSMEM_allocation_phase:
	.zero		1
.L_0:
	.zero		7
	.weak		__nv_reservedSMEM_devtool_atexit_pc
	.type		__nv_reservedSMEM_devtool_atexit_pc,@object
	.size		__nv_reservedSMEM_devtool_atexit_pc,(__nv_reservedSMEM_allocation_mask - __nv_reservedSMEM_devtool_atexit_pc)
__nv_reservedSMEM_devtool_atexit_pc:
	.zero		8
	.weak		__nv_reservedSMEM_allocation_mask
	.type		__nv_reservedSMEM_allocation_mask,@object
	.size		__nv_reservedSMEM_allocation_mask,(.L_2 - __nv_reservedSMEM_allocation_mask)
__nv_reservedSMEM_allocation_mask:
	.zero		4
.L_2:


//--------------------- .nv.constant0.gluon_mma   --------------------------
	.section	.nv.constant0.gluon_mma,"a",@progbits
	.sectionflags	@""
	.align	4
.nv.constant0.gluon_mma:
	.zero		936


//--------------------- SYMBOLS --------------------------

	.type		.nv.reservedSmem.offset0,@object
	.size		.nv.reservedSmem.offset0,0x4
	.type		.nv.reservedSmem.cap,@object
	.size		.nv.reservedSmem.cap,0x4
